	.target	sm_90a

	.elftype	@"ET_EXEC"


//--------------------- .note.nv.tkinfo           --------------------------
	.section	.note.nv.tkinfo,"",@"SHT_NOTE"
	.sectionflags	@"SHF_NOTE_NV_TKINFO"
	.tkinfo
        /*0018*/ 	.word	0x00000002
        /*0030*/ 	.string	""
        /*0030*/ 	.string	"ptxas"
        /*0030*/ 	.string	"Cuda compilation tools, release 13.0, V13.0.88"
        /*0030*/ 	.string	"Build cuda_13.0.r13.0/compiler.36424714_0"
        /*0030*/ 	.string	"-arch sm_90a -m 64 "



//--------------------- .note.nv.cuinfo           --------------------------
	.section	.note.nv.cuinfo,"",@"SHT_NOTE"
	.sectionflags	@"SHF_NOTE_NV_CUINFO"
        /*0018*/ 	.short	0x0002
        /*001a*/ 	.short	0x005a
        /*001c*/ 	.short	0x0082
	.zero		2


//--------------------- .nv.info                  --------------------------
	.section	.nv.info,"",@"SHT_CUDA_INFO"
	.align	4


	//----- nvinfo : EIATTR_REGCOUNT
	.align		4
        /*0000*/ 	.byte	0x04, 0x2f
        /*0002*/ 	.short	(.L_15 - .L_14)
	.align		4
.L_14:
        /*0004*/ 	.word	index@(_ZN7cutlass13device_kernelINS_4gemm6kernel13GemmUniversalIN4cute5tupleIJiiiiEEENS1_10collective13CollectiveMmaINS1_34MainloopSm90TmaGmmaWarpSpecializedILi28ENS5_IJNS4_1CILi1EEENSA_ILi2EEESB_EEENS1_32KernelTmaWarpSpecializedPingpongEEENS5_IJNSA_ILi64EEESG_NSA_ILi32EEEEEENS_10bfloat16_tENS5_IJlSB_lEEESJ_SK_NS4_8TiledMMAINS4_8MMA_AtomIJNS4_4SM904GMMA27MMA_64x64x16_F32BF16BF16_SSILNSO_5MajorE0ELSQ_0ELNSO_7ScaleInE1ELSR_1EEEEEENS4_6LayoutINS5_IJSB_SB_SB_EEENS5_IJNSA_ILi0EEESW_SW_EEEEENS5_IJNS4_10UnderscoreESZ_SZ_EEEEENS4_23SM90_TMA_LOAD_MULTICASTENS4_14ComposedLayoutINS4_7SwizzleILi2ELi4ELi3EEENS4_18smem_ptr_flag_bitsILi16EEENSU_INS5_IJNSA_ILi8EEESH_EEENS5_IJSH_SB_EEEEEEEvNS4_8identityENS4_13SM90_TMA_LOADES1C_vS1D_EENS_8epilogue10collective6detail29Sm90TmaWarpSpecializedAdapterINS1H_15DefaultEpilogueISJ_SK_SK_NS1G_6thread17LinearCombinationISJ_Li1EffLNS1L_9ScaleType4KindE0ELNS_15FloatRoundStyleE2ESJ_EENS1_15EpilogueDefaultEEEEEvvEEEEvNT_6ParamsE)
        /*0008*/ 	.word	0x000000a8


	//----- nvinfo : EIATTR_FRAME_SIZE
	.align		4
.L_15:
        /*000c*/ 	.byte	0x04, 0x11
        /*000e*/ 	.short	(.L_17 - .L_16)
	.align		4
.L_16:
        /*0010*/ 	.word	index@(_ZN7cutlass13device_kernelINS_4gemm6kernel13GemmUniversalIN4cute5tupleIJiiiiEEENS1_10collective13CollectiveMmaINS1_34MainloopSm90TmaGmmaWarpSpecializedILi28ENS5_IJNS4_1CILi1EEENSA_ILi2EEESB_EEENS1_32KernelTmaWarpSpecializedPingpongEEENS5_IJNSA_ILi64EEESG_NSA_ILi32EEEEEENS_10bfloat16_tENS5_IJlSB_lEEESJ_SK_NS4_8TiledMMAINS4_8MMA_AtomIJNS4_4SM904GMMA27MMA_64x64x16_F32BF16BF16_SSILNSO_5MajorE0ELSQ_0ELNSO_7ScaleInE1ELSR_1EEEEEENS4_6LayoutINS5_IJSB_SB_SB_EEENS5_IJNSA_ILi0EEESW_SW_EEEEENS5_IJNS4_10UnderscoreESZ_SZ_EEEEENS4_23SM90_TMA_LOAD_MULTICASTENS4_14ComposedLayoutINS4_7SwizzleILi2ELi4ELi3EEENS4_18smem_ptr_flag_bitsILi16EEENSU_INS5_IJNSA_ILi8EEESH_EEENS5_IJSH_SB_EEEEEEEvNS4_8identityENS4_13SM90_TMA_LOADES1C_vS1D_EENS_8epilogue10collective6detail29Sm90TmaWarpSpecializedAdapterINS1H_15DefaultEpilogueISJ_SK_SK_NS1G_6thread17LinearCombinationISJ_Li1EffLNS1L_9ScaleType4KindE0ELNS_15FloatRoundStyleE2ESJ_EENS1_15EpilogueDefaultEEEEEvvEEEEvNT_6ParamsE)
        /*0014*/ 	.word	0x00000008


	//----- nvinfo : EIATTR_MIN_STACK_SIZE
	.align		4
.L_17:
        /*0018*/ 	.byte	0x04, 0x12
        /*001a*/ 	.short	(.L_19 - .L_18)
	.align		4
.L_18:
        /*001c*/ 	.word	index@(_ZN7cutlass13device_kernelINS_4gemm6kernel13GemmUniversalIN4cute5tupleIJiiiiEEENS1_10collective13CollectiveMmaINS1_34MainloopSm90TmaGmmaWarpSpecializedILi28ENS5_IJNS4_1CILi1EEENSA_ILi2EEESB_EEENS1_32KernelTmaWarpSpecializedPingpongEEENS5_IJNSA_ILi64EEESG_NSA_ILi32EEEEEENS_10bfloat16_tENS5_IJlSB_lEEESJ_SK_NS4_8TiledMMAINS4_8MMA_AtomIJNS4_4SM904GMMA27MMA_64x64x16_F32BF16BF16_SSILNSO_5MajorE0ELSQ_0ELNSO_7ScaleInE1ELSR_1EEEEEENS4_6LayoutINS5_IJSB_SB_SB_EEENS5_IJNSA_ILi0EEESW_SW_EEEEENS5_IJNS4_10UnderscoreESZ_SZ_EEEEENS4_23SM90_TMA_LOAD_MULTICASTENS4_14ComposedLayoutINS4_7SwizzleILi2ELi4ELi3EEENS4_18smem_ptr_flag_bitsILi16EEENSU_INS5_IJNSA_ILi8EEESH_EEENS5_IJSH_SB_EEEEEEEvNS4_8identityENS4_13SM90_TMA_LOADES1C_vS1D_EENS_8epilogue10collective6detail29Sm90TmaWarpSpecializedAdapterINS1H_15DefaultEpilogueISJ_SK_SK_NS1G_6thread17LinearCombinationISJ_Li1EffLNS1L_9ScaleType4KindE0ELNS_15FloatRoundStyleE2ESJ_EENS1_15EpilogueDefaultEEEEEvvEEEEvNT_6ParamsE)
        /*0020*/ 	.word	0x00000008
.L_19:


//--------------------- .nv.compat                --------------------------
	.section	.nv.compat,"",@"SHT_CUDA_COMPAT_INFO"
	.align	4
        /*0000*/ 	.byte	0x02, 0x09, 0x01, 0x00, 0x02, 0x02, 0x04, 0x00, 0x02, 0x05, 0x05, 0x00, 0x03, 0x07, 0x01, 0x01
        /*0010*/ 	.byte	0x02, 0x03, 0x01, 0x00, 0x02, 0x06, 0x01, 0x00, 0x04, 0x0b, 0x08, 0x00, 0x00, 0x00, 0x00, 0x00
        /*0020*/ 	.byte	0x00, 0x00, 0x00, 0x00


//--------------------- .nv.info._ZN7cutlass13device_kernelINS_4gemm6kernel13GemmUniversalIN4cute5tupleIJiiiiEEENS1_10collective13CollectiveMmaINS1_34MainloopSm90TmaGmmaWarpSpecializedILi28ENS5_IJNS4_1CILi1EEENSA_ILi2EEESB_EEENS1_32KernelTmaWarpSpecializedPingpongEEENS5_IJNSA_ILi64EEESG_NSA_ILi32EEEEEENS_10bfloat16_tENS5_IJlSB_lEEESJ_SK_NS4_8TiledMMAINS4_8MMA_AtomIJNS4_4SM904GMMA27MMA_64x64x16_F32BF16BF16_SSILNSO_5MajorE0ELSQ_0ELNSO_7ScaleInE1ELSR_1EEEEEENS4_6LayoutINS5_IJSB_SB_SB_EEENS5_IJNSA_ILi0EEESW_SW_EEEEENS5_IJNS4_10UnderscoreESZ_SZ_EEEEENS4_23SM90_TMA_LOAD_MULTICASTENS4_14ComposedLayoutINS4_7SwizzleILi2ELi4ELi3EEENS4_18smem_ptr_flag_bitsILi16EEENSU_INS5_IJNSA_ILi8EEESH_EEENS5_IJSH_SB_EEEEEEEvNS4_8identityENS4_13SM90_TMA_LOADES1C_vS1D_EENS_8epilogue10collective6detail29Sm90TmaWarpSpecializedAdapterINS1H_15DefaultEpilogueISJ_SK_SK_NS1G_6thread17LinearCombinationISJ_Li1EffLNS1L_9ScaleType4KindE0ELNS_15FloatRoundStyleE2ESJ_EENS1_15EpilogueDefaultEEEEEvvEEEEvNT_6ParamsE --------------------------
	.section	.nv.info._ZN7cutlass13device_kernelINS_4gemm6kernel13GemmUniversalIN4cute5tupleIJiiiiEEENS1_10collective13CollectiveMmaINS1_34MainloopSm90TmaGmmaWarpSpecializedILi28ENS5_IJNS4_1CILi1EEENSA_ILi2EEESB_EEENS1_32KernelTmaWarpSpecializedPingpongEEENS5_IJNSA_ILi64EEESG_NSA_ILi32EEEEEENS_10bfloat16_tENS5_IJlSB_lEEESJ_SK_NS4_8TiledMMAINS4_8MMA_AtomIJNS4_4SM904GMMA27MMA_64x64x16_F32BF16BF16_SSILNSO_5MajorE0ELSQ_0ELNSO_7ScaleInE1ELSR_1EEEEEENS4_6LayoutINS5_IJSB_SB_SB_EEENS5_IJNSA_ILi0EEESW_SW_EEEEENS5_IJNS4_10UnderscoreESZ_SZ_EEEEENS4_23SM90_TMA_LOAD_MULTICASTENS4_14ComposedLayoutINS4_7SwizzleILi2ELi4ELi3EEENS4_18smem_ptr_flag_bitsILi16EEENSU_INS5_IJNSA_ILi8EEESH_EEENS5_IJSH_SB_EEEEEEEvNS4_8identityENS4_13SM90_TMA_LOADES1C_vS1D_EENS_8epilogue10collective6detail29Sm90TmaWarpSpecializedAdapterINS1H_15DefaultEpilogueISJ_SK_SK_NS1G_6thread17LinearCombinationISJ_Li1EffLNS1L_9ScaleType4KindE0ELNS_15FloatRoundStyleE2ESJ_EENS1_15EpilogueDefaultEEEEEvvEEEEvNT_6ParamsE,"",@"SHT_CUDA_INFO"
	.sectionflags	@""
	.align	4


	//----- nvinfo : EIATTR_CUDA_API_VERSION
	.align		4
        /*0000*/ 	.byte	0x04, 0x37
        /*0002*/ 	.short	(.L_21 - .L_20)
.L_20:
        /*0004*/ 	.word	0x00000082


	//----- nvinfo : EIATTR_KPARAM_INFO
	.align		4
.L_21:
        /*0008*/ 	.byte	0x04, 0x17
        /*000a*/ 	.short	(.L_23 - .L_22)
.L_22:
        /*000c*/ 	.word	0x00000000
        /*0010*/ 	.short	0x0000
        /*0012*/ 	.short	0x0070
        /*0014*/ 	.byte	0x00, 0xf0, 0x01, 0x10


	//----- nvinfo : EIATTR_SPARSE_MMA_MASK
	.align		4
.L_23:
        /*0018*/ 	.byte	0x03, 0x50
        /*001a*/ 	.short	0x0000


	//----- nvinfo : EIATTR_MAXREG_COUNT
	.align		4
        /*001c*/ 	.byte	0x03, 0x1b
        /*001e*/ 	.short	0x00a8


	//----- nvinfo : EIATTR_NUM_BARRIERS
	.align		4
        /*0020*/ 	.byte	0x02, 0x4c
        /*0022*/ 	.byte	0x01
	.zero		1


	//----- nvinfo : EIATTR_EXTERNS
	.align		4
        /*0024*/ 	.byte	0x04, 0x0f
        /*0026*/ 	.short	(.L_25 - .L_24)


	//   ....[0]....
	.align		4
.L_24:
        /*0028*/ 	.word	index@(__assertfail)


	//----- nvinfo : EIATTR_ANNOTATIONS
	.align		4
.L_25:
        /*002c*/ 	.byte	0x04, 0x55
        /*002e*/ 	.short	(.L_27 - .L_26)


	//   ....[0]....
.L_26:
        /*0030*/ 	.word	0x00000001
        /*0034*/ 	.byte	0x70, 0x10, 0x00, 0x00, 0x01, 0x00, 0x00, 0x00, 0xf0, 0x45, 0x00, 0x00, 0x01, 0x00, 0x00, 0x00
        /*0044*/ 	.byte	0x70, 0x52, 0x00, 0x00


	//----- nvinfo : EIATTR_MERCURY_ISA_VERSION
	.align		4
.L_27:
        /*0048*/ 	.byte	0x03, 0x5f
        /*004a*/ 	.short	0x0101


	//----- nvinfo : EIATTR_INT_WARP_WIDE_INSTR_OFFSETS
	.align		4
        /*004c*/ 	.byte	0x04, 0x31
        /*004e*/ 	.short	(.L_29 - .L_28)


	//   ....[0]....
.L_28:
        /*0050*/ 	.word	0x000007c0


	//   ....[1]....
        /*0054*/ 	.word	0x00000800


	//   ....[2]....
        /*0058*/ 	.word	0x00000940


	//   ....[3]....
        /*005c*/ 	.word	0x00000950


	//   ....[4]....
        /*0060*/ 	.word	0x00000970


	//   ....[5]....
        /*0064*/ 	.word	0x00000990


	//   ....[6]....
        /*0068*/ 	.word	0x00000a40


	//   ....[7]....
        /*006c*/ 	.word	0x00000a90


	//   ....[8]....
        /*0070*/ 	.word	0x000020e0


	//----- nvinfo : EIATTR_COOP_GROUP_MASK_REGIDS
	.align		4
.L_29:
        /*0074*/ 	.byte	0x04, 0x29
        /*0076*/ 	.short	(.L_31 - .L_30)


	//   ....[0]....
.L_30:
        /*0078*/ 	.word	0xffffffff


	//   ....[1]....
        /*007c*/ 	.word	0xffffffff


	//   ....[2]....
        /*0080*/ 	.word	0xffffffff


	//   ....[3]....
        /*0084*/ 	.word	0xffffffff


	//   ....[4]....
        /*0088*/ 	.word	0xffffffff


	//   ....[5]....
        /*008c*/ 	.word	0xffffffff


	//   ....[6]....
        /*0090*/ 	.word	0xffffffff


	//----- nvinfo : EIATTR_COOP_GROUP_INSTR_OFFSETS
	.align		4
.L_31:
        /*0094*/ 	.byte	0x04, 0x28
        /*0096*/ 	.short	(.L_33 - .L_32)


	//   ....[0]....
.L_32:
        /*0098*/ 	.word	0x00000070


	//   ....[1]....
        /*009c*/ 	.word	0x00000080


	//   ....[2]....
        /*00a0*/ 	.word	0x00000140


	//   ....[3]....
        /*00a4*/ 	.word	0x00000600


	//   ....[4]....
        /*00a8*/ 	.word	0x00000640


	//   ....[5]....
        /*00ac*/ 	.word	0x00000ae0


	//   ....[6]....
        /*00b0*/ 	.word	0x00000c10


	//----- nvinfo : EIATTR_REG_RECONFIG
	.align		4
.L_33:
        /*00b4*/ 	.byte	0x01, 0x54
	.zero		2


	//----- nvinfo : EIATTR_SYSCALL_OFFSETS
	.align		4
        /*00b8*/ 	.byte	0x04, 0x46
        /*00ba*/ 	.short	(.L_35 - .L_34)


	//   ....[0]....
.L_34:
        /*00bc*/ 	.word	0x00001b20


	//----- nvinfo : EIATTR_MBARRIER_INSTR_OFFSETS
	.align		4
.L_35:
        /*00c0*/ 	.byte	0x04, 0x39
        /*00c2*/ 	.short	(.L_37 - .L_36)


	//   ....[0]....
.L_36:
        /*00c4*/ 	.word	0x00000260
        /*00c8*/ 	.word	0x000000ff
        /*00cc*/ 	.word	0x00000000
        /*00d0*/ 	.short	0x0100
        /*00d2*/ 	.byte	0x08
	.zero		1


	//   ....[1]....
        /*00d4*/ 	.word	0x00000270
        /*00d8*/ 	.word	0x000000ff
        /*00dc*/ 	.word	0x000000e0
        /*00e0*/ 	.short	0x0100
        /*00e2*/ 	.byte	0x08
	.zero		1


	//   ....[2]....
        /*00e4*/ 	.word	0x00000280
        /*00e8*/ 	.word	0x000000ff
        /*00ec*/ 	.word	0x00000008
        /*00f0*/ 	.short	0x0100
        /*00f2*/ 	.byte	0x08
	.zero		1


	//   ....[3]....
        /*00f4*/ 	.word	0x00000290
        /*00f8*/ 	.word	0x000000ff
        /*00fc*/ 	.word	0x000000e8
        /*0100*/ 	.short	0x0100
        /*0102*/ 	.byte	0x08
	.zero		1


	//   ....[4]....
        /*0104*/ 	.word	0x000002a0
        /*0108*/ 	.word	0x000000ff
        /*010c*/ 	.word	0x00000010
        /*0110*/ 	.short	0x0100
        /*0112*/ 	.byte	0x08
	.zero		1


	//   ....[5]....
        /*0114*/ 	.word	0x000002b0
        /*0118*/ 	.word	0x000000ff
        /*011c*/ 	.word	0x000000f0
        /*0120*/ 	.short	0x0100
        /*0122*/ 	.byte	0x08
	.zero		1


	//   ....[6]....
        /*0124*/ 	.word	0x000002c0
        /*0128*/ 	.word	0x000000ff
        /*012c*/ 	.word	0x00000018
        /*0130*/ 	.short	0x0100
        /*0132*/ 	.byte	0x08
	.zero		1


	//   ....[7]....
        /*0134*/ 	.word	0x000002d0
        /*0138*/ 	.word	0x000000ff
        /*013c*/ 	.word	0x000000f8
        /*0140*/ 	.short	0x0100
        /*0142*/ 	.byte	0x08
	.zero		1


	//   ....[8]....
        /*0144*/ 	.word	0x000002e0
        /*0148*/ 	.word	0x000000ff
        /*014c*/ 	.word	0x00000020
        /*0150*/ 	.short	0x0100
        /*0152*/ 	.byte	0x08
	.zero		1


	//   ....[9]....
        /*0154*/ 	.word	0x000002f0
        /*0158*/ 	.word	0x000000ff
        /*015c*/ 	.word	0x00000100
        /*0160*/ 	.short	0x0100
        /*0162*/ 	.byte	0x08
	.zero		1


	//   ....[10]....
        /*0164*/ 	.word	0x00000300
        /*0168*/ 	.word	0x000000ff
        /*016c*/ 	.word	0x00000028
        /*0170*/ 	.short	0x0100
        /*0172*/ 	.byte	0x08
	.zero		1


	//   ....[11]....
        /*0174*/ 	.word	0x00000310
        /*0178*/ 	.word	0x000000ff
        /*017c*/ 	.word	0x00000108
        /*0180*/ 	.short	0x0100
        /*0182*/ 	.byte	0x08
	.zero		1


	//   ....[12]....
        /*0184*/ 	.word	0x00000320
        /*0188*/ 	.word	0x000000ff
        /*018c*/ 	.word	0x00000030
        /*0190*/ 	.short	0x0100
        /*0192*/ 	.byte	0x08
	.zero		1


	//   ....[13]....
        /*0194*/ 	.word	0x00000330
        /*0198*/ 	.word	0x000000ff
        /*019c*/ 	.word	0x00000110
        /*01a0*/ 	.short	0x0100
        /*01a2*/ 	.byte	0x08
	.zero		1


	//   ....[14]....
        /*01a4*/ 	.word	0x00000340
        /*01a8*/ 	.word	0x000000ff
        /*01ac*/ 	.word	0x00000038
        /*01b0*/ 	.short	0x0100
        /*01b2*/ 	.byte	0x08
	.zero		1


	//   ....[15]....
        /*01b4*/ 	.word	0x00000350
        /*01b8*/ 	.word	0x000000ff
        /*01bc*/ 	.word	0x00000118
        /*01c0*/ 	.short	0x0100
        /*01c2*/ 	.byte	0x08
	.zero		1


	//   ....[16]....
        /*01c4*/ 	.word	0x00000360
        /*01c8*/ 	.word	0x000000ff
        /*01cc*/ 	.word	0x00000040
        /*01d0*/ 	.short	0x0100
        /*01d2*/ 	.byte	0x08
	.zero		1


	//   ....[17]....
        /*01d4*/ 	.word	0x00000370
        /*01d8*/ 	.word	0x000000ff
        /*01dc*/ 	.word	0x00000120
        /*01e0*/ 	.short	0x0100
        /*01e2*/ 	.byte	0x08
	.zero		1


	//   ....[18]....
        /*01e4*/ 	.word	0x00000380
        /*01e8*/ 	.word	0x000000ff
        /*01ec*/ 	.word	0x00000048
        /*01f0*/ 	.short	0x0100
        /*01f2*/ 	.byte	0x08
	.zero		1


	//   ....[19]....
        /*01f4*/ 	.word	0x00000390
        /*01f8*/ 	.word	0x000000ff
        /*01fc*/ 	.word	0x00000128
        /*0200*/ 	.short	0x0100
        /*0202*/ 	.byte	0x08
	.zero		1


	//   ....[20]....
        /*0204*/ 	.word	0x000003a0
        /*0208*/ 	.word	0x000000ff
        /*020c*/ 	.word	0x00000050
        /*0210*/ 	.short	0x0100
        /*0212*/ 	.byte	0x08
	.zero		1


	//   ....[21]....
        /*0214*/ 	.word	0x000003b0
        /*0218*/ 	.word	0x000000ff
        /*021c*/ 	.word	0x00000130
        /*0220*/ 	.short	0x0100
        /*0222*/ 	.byte	0x08
	.zero		1


	//   ....[22]....
        /*0224*/ 	.word	0x000003c0
        /*0228*/ 	.word	0x000000ff
        /*022c*/ 	.word	0x00000058
        /*0230*/ 	.short	0x0100
        /*0232*/ 	.byte	0x08
	.zero		1


	//   ....[23]....
        /*0234*/ 	.word	0x000003d0
        /*0238*/ 	.word	0x000000ff
        /*023c*/ 	.word	0x00000138
        /*0240*/ 	.short	0x0100
        /*0242*/ 	.byte	0x08
	.zero		1


	//   ....[24]....
        /*0244*/ 	.word	0x000003e0
        /*0248*/ 	.word	0x000000ff
        /*024c*/ 	.word	0x00000060
        /*0250*/ 	.short	0x0100
        /*0252*/ 	.byte	0x08
	.zero		1


	//   ....[25]....
        /*0254*/ 	.word	0x000003f0
        /*0258*/ 	.word	0x000000ff
        /*025c*/ 	.word	0x00000140
        /*0260*/ 	.short	0x0100
        /*0262*/ 	.byte	0x08
	.zero		1


	//   ....[26]....
        /*0264*/ 	.word	0x00000400
        /*0268*/ 	.word	0x000000ff
        /*026c*/ 	.word	0x00000068
        /*0270*/ 	.short	0x0100
        /*0272*/ 	.byte	0x08
	.zero		1


	//   ....[27]....
        /*0274*/ 	.word	0x00000410
        /*0278*/ 	.word	0x000000ff
        /*027c*/ 	.word	0x00000148
        /*0280*/ 	.short	0x0100
        /*0282*/ 	.byte	0x08
	.zero		1


	//   ....[28]....
        /*0284*/ 	.word	0x00000420
        /*0288*/ 	.word	0x000000ff
        /*028c*/ 	.word	0x00000070
        /*0290*/ 	.short	0x0100
        /*0292*/ 	.byte	0x08
	.zero		1


	//   ....[29]....
        /*0294*/ 	.word	0x00000430
        /*0298*/ 	.word	0x000000ff
        /*029c*/ 	.word	0x00000150
        /*02a0*/ 	.short	0x0100
        /*02a2*/ 	.byte	0x08
	.zero		1


	//   ....[30]....
        /*02a4*/ 	.word	0x00000440
        /*02a8*/ 	.word	0x000000ff
        /*02ac*/ 	.word	0x00000078
        /*02b0*/ 	.short	0x0100
        /*02b2*/ 	.byte	0x08
	.zero		1


	//   ....[31]....
        /*02b4*/ 	.word	0x00000450
        /*02b8*/ 	.word	0x000000ff
        /*02bc*/ 	.word	0x00000158
        /*02c0*/ 	.short	0x0100
        /*02c2*/ 	.byte	0x08
	.zero		1


	//   ....[32]....
        /*02c4*/ 	.word	0x00000460
        /*02c8*/ 	.word	0x000000ff
        /*02cc*/ 	.word	0x00000080
        /*02d0*/ 	.short	0x0100
        /*02d2*/ 	.byte	0x08
	.zero		1


	//   ....[33]....
        /*02d4*/ 	.word	0x00000470
        /*02d8*/ 	.word	0x000000ff
        /*02dc*/ 	.word	0x00000160
        /*02e0*/ 	.short	0x0100
        /*02e2*/ 	.byte	0x08
	.zero		1


	//   ....[34]....
        /*02e4*/ 	.word	0x00000480
        /*02e8*/ 	.word	0x000000ff
        /*02ec*/ 	.word	0x00000088
        /*02f0*/ 	.short	0x0100
        /*02f2*/ 	.byte	0x08
	.zero		1


	//   ....[35]....
        /*02f4*/ 	.word	0x00000490
        /*02f8*/ 	.word	0x000000ff
        /*02fc*/ 	.word	0x00000168
        /*0300*/ 	.short	0x0100
        /*0302*/ 	.byte	0x08
	.zero		1


	//   ....[36]....
        /*0304*/ 	.word	0x000004a0
        /*0308*/ 	.word	0x000000ff
        /*030c*/ 	.word	0x00000090
        /*0310*/ 	.short	0x0100
        /*0312*/ 	.byte	0x08
	.zero		1


	//   ....[37]....
        /*0314*/ 	.word	0x000004b0
        /*0318*/ 	.word	0x000000ff
        /*031c*/ 	.word	0x00000170
        /*0320*/ 	.short	0x0100
        /*0322*/ 	.byte	0x08
	.zero		1


	//   ....[38]....
        /*0324*/ 	.word	0x000004c0
        /*0328*/ 	.word	0x000000ff
        /*032c*/ 	.word	0x00000098
        /*0330*/ 	.short	0x0100
        /*0332*/ 	.byte	0x08
	.zero		1


	//   ....[39]....
        /*0334*/ 	.word	0x000004d0
        /*0338*/ 	.word	0x000000ff
        /*033c*/ 	.word	0x00000178
        /*0340*/ 	.short	0x0100
        /*0342*/ 	.byte	0x08
	.zero		1


	//   ....[40]....
        /*0344*/ 	.word	0x000004e0
        /*0348*/ 	.word	0x000000ff
        /*034c*/ 	.word	0x000000a0
        /*0350*/ 	.short	0x0100
        /*0352*/ 	.byte	0x08
	.zero		1


	//   ....[41]....
        /*0354*/ 	.word	0x000004f0
        /*0358*/ 	.word	0x000000ff
        /*035c*/ 	.word	0x00000180
        /*0360*/ 	.short	0x0100
        /*0362*/ 	.byte	0x08
	.zero		1


	//   ....[42]....
        /*0364*/ 	.word	0x00000500
        /*0368*/ 	.word	0x000000ff
        /*036c*/ 	.word	0x000000a8
        /*0370*/ 	.short	0x0100
        /*0372*/ 	.byte	0x08
	.zero		1


	//   ....[43]....
        /*0374*/ 	.word	0x00000510
        /*0378*/ 	.word	0x000000ff
        /*037c*/ 	.word	0x00000188
        /*0380*/ 	.short	0x0100
        /*0382*/ 	.byte	0x08
	.zero		1


	//   ....[44]....
        /*0384*/ 	.word	0x00000520
        /*0388*/ 	.word	0x000000ff
        /*038c*/ 	.word	0x000000b0
        /*0390*/ 	.short	0x0100
        /*0392*/ 	.byte	0x08
	.zero		1


	//   ....[45]....
        /*0394*/ 	.word	0x00000530
        /*0398*/ 	.word	0x000000ff
        /*039c*/ 	.word	0x00000190
        /*03a0*/ 	.short	0x0100
        /*03a2*/ 	.byte	0x08
	.zero		1


	//   ....[46]....
        /*03a4*/ 	.word	0x00000540
        /*03a8*/ 	.word	0x000000ff
        /*03ac*/ 	.word	0x000000b8
        /*03b0*/ 	.short	0x0100
        /*03b2*/ 	.byte	0x08
	.zero		1


	//   ....[47]....
        /*03b4*/ 	.word	0x00000550
        /*03b8*/ 	.word	0x000000ff
        /*03bc*/ 	.word	0x00000198
        /*03c0*/ 	.short	0x0100
        /*03c2*/ 	.byte	0x08
	.zero		1


	//   ....[48]....
        /*03c4*/ 	.word	0x00000560
        /*03c8*/ 	.word	0x000000ff
        /*03cc*/ 	.word	0x000000c0
        /*03d0*/ 	.short	0x0100
        /*03d2*/ 	.byte	0x08
	.zero		1


	//   ....[49]....
        /*03d4*/ 	.word	0x00000570
        /*03d8*/ 	.word	0x000000ff
        /*03dc*/ 	.word	0x000001a0
        /*03e0*/ 	.short	0x0100
        /*03e2*/ 	.byte	0x08
	.zero		1


	//   ....[50]....
        /*03e4*/ 	.word	0x00000580
        /*03e8*/ 	.word	0x000000ff
        /*03ec*/ 	.word	0x000000c8
        /*03f0*/ 	.short	0x0100
        /*03f2*/ 	.byte	0x08
	.zero		1


	//   ....[51]....
        /*03f4*/ 	.word	0x00000590
        /*03f8*/ 	.word	0x000000ff
        /*03fc*/ 	.word	0x000001a8
        /*0400*/ 	.short	0x0100
        /*0402*/ 	.byte	0x08
	.zero		1


	//   ....[52]....
        /*0404*/ 	.word	0x000005a0
        /*0408*/ 	.word	0x000000ff
        /*040c*/ 	.word	0x000000d0
        /*0410*/ 	.short	0x0100
        /*0412*/ 	.byte	0x08
	.zero		1


	//   ....[53]....
        /*0414*/ 	.word	0x000005b0
        /*0418*/ 	.word	0x000000ff
        /*041c*/ 	.word	0x000001b0
        /*0420*/ 	.short	0x0100
        /*0422*/ 	.byte	0x08
	.zero		1


	//   ....[54]....
        /*0424*/ 	.word	0x000005c0
        /*0428*/ 	.word	0x000000ff
        /*042c*/ 	.word	0x000000d8
        /*0430*/ 	.short	0x0100
        /*0432*/ 	.byte	0x08
	.zero		1


	//   ....[55]....
        /*0434*/ 	.word	0x000005d0
        /*0438*/ 	.word	0x000000ff
        /*043c*/ 	.word	0x000001b8
        /*0440*/ 	.short	0x0100
        /*0442*/ 	.byte	0x08
	.zero		1


	//   ....[56]....
        /*0444*/ 	.word	0x00000ac0
        /*0448*/ 	.word	0x000000ff
        /*044c*/ 	.word	0x000001f0
        /*0450*/ 	.short	0x0100
        /*0452*/ 	.byte	0x08
	.zero		1


	//   ....[57]....
        /*0454*/ 	.word	0x00000b60
        /*0458*/ 	.word	0x000000ff
        /*045c*/ 	.word	0x000001f8
        /*0460*/ 	.short	0x0100
        /*0462*/ 	.byte	0x08
	.zero		1


	//   ....[58]....
        /*0464*/ 	.word	0x00000b90
        /*0468*/ 	.word	0x000000ff
        /*046c*/ 	.word	0x000001d0
        /*0470*/ 	.short	0x0100
        /*0472*/ 	.byte	0x09
	.zero		1


	//   ....[59]....
        /*0474*/ 	.word	0x00000ba0
        /*0478*/ 	.word	0x000000ff
        /*047c*/ 	.word	0x000001d8
        /*0480*/ 	.short	0x0100
        /*0482*/ 	.byte	0x09
	.zero		1


	//   ....[60]....
        /*0484*/ 	.word	0x00000bb0
        /*0488*/ 	.word	0x000000ff
        /*048c*/ 	.word	0x000001e0
        /*0490*/ 	.short	0x0100
        /*0492*/ 	.byte	0x09
	.zero		1


	//   ....[61]....
        /*0494*/ 	.word	0x00000bc0
        /*0498*/ 	.word	0x000000ff
        /*049c*/ 	.word	0x000001e8
        /*04a0*/ 	.short	0x0100
        /*04a2*/ 	.byte	0x09
	.zero		1


	//   ....[62]....
        /*04a4*/ 	.word	0x00001a00
        /*04a8*/ 	.word	0x0000003e
        /*04ac*/ 	.word	0x00000000
        /*04b0*/ 	.short	0x010a
        /*04b2*/ 	.byte	0x2a
	.zero		1


	//   ....[63]....
        /*04b4*/ 	.word	0x00001ba0
        /*04b8*/ 	.word	0x00000003
        /*04bc*/ 	.word	0x00000000
        /*04c0*/ 	.short	0x010a
        /*04c2*/ 	.byte	0x3f
	.zero		1


	//   ....[64]....
        /*04c4*/ 	.word	0x00001be0
        /*04c8*/ 	.word	0x00000003
        /*04cc*/ 	.word	0x00000000
        /*04d0*/ 	.short	0x010a
        /*04d2*/ 	.byte	0x3f
	.zero		1


	//   ....[65]....
        /*04d4*/ 	.word	0x00001de0
        /*04d8*/ 	.word	0x000000ff
        /*04dc*/ 	.word	0x00000000
        /*04e0*/ 	.short	0x010a
        /*04e2*/ 	.byte	0x04
	.zero		1


	//   ....[66]....
        /*04e4*/ 	.word	0x00001e20
        /*04e8*/ 	.word	0x000000ff
        /*04ec*/ 	.word	0x00000000
        /*04f0*/ 	.short	0x010a
        /*04f2*/ 	.byte	0x04
	.zero		1


	//   ....[67]....
        /*04f4*/ 	.word	0x00001f80
        /*04f8*/ 	.word	0x00000005
        /*04fc*/ 	.word	0x00000000
        /*0500*/ 	.short	0x0101
        /*0502*/ 	.byte	0x3f
	.zero		1


	//   ....[68]....
        /*0504*/ 	.word	0x00002080
        /*0508*/ 	.word	0x0000003f
        /*050c*/ 	.word	0x00000000
        /*0510*/ 	.short	0x0101
        /*0512*/ 	.byte	0x2f
	.zero		1


	//   ....[69]....
        /*0514*/ 	.word	0x00002180
        /*0518*/ 	.word	0x00000003
        /*051c*/ 	.word	0x00000000
        /*0520*/ 	.short	0x0101
        /*0522*/ 	.byte	0x3f
	.zero		1


	//   ....[70]....
        /*0524*/ 	.word	0x00002240
        /*0528*/ 	.word	0x0000003e
        /*052c*/ 	.word	0x00000010
        /*0530*/ 	.short	0x010a
        /*0532*/ 	.byte	0x2a
	.zero		1


	//   ....[71]....
        /*0534*/ 	.word	0x00004610
        /*0538*/ 	.word	0x00000041
        /*053c*/ 	.word	0x00000000
        /*0540*/ 	.short	0x0101
        /*0542*/ 	.byte	0x2f
	.zero		1


	//   ....[72]....
        /*0544*/ 	.word	0x00004fb0
        /*0548*/ 	.word	0x0000000d
        /*054c*/ 	.word	0x000000e0
        /*0550*/ 	.short	0x010a
        /*0552*/ 	.byte	0x3f
	.zero		1


	//   ....[73]....
        /*0554*/ 	.word	0x00005390
        /*0558*/ 	.word	0x00000003
        /*055c*/ 	.word	0x000001f8
        /*0560*/ 	.short	0x0101
        /*0562*/ 	.byte	0x3f
	.zero		1


	//   ....[74]....
        /*0564*/ 	.word	0x00005b00
        /*0568*/ 	.word	0x00000007
        /*056c*/ 	.word	0x00000000
        /*0570*/ 	.short	0x010a
        /*0572*/ 	.byte	0x3f
	.zero		1


	//   ....[75]....
        /*0574*/ 	.word	0x00005b80
        /*0578*/ 	.word	0x00000009
        /*057c*/ 	.word	0x00000000
        /*0580*/ 	.short	0x010a
        /*0582*/ 	.byte	0x3f
	.zero		1


	//   ....[76]....
        /*0584*/ 	.word	0x00005c10
        /*0588*/ 	.word	0x00000006
        /*058c*/ 	.word	0x00000000
        /*0590*/ 	.short	0x010a
        /*0592*/ 	.byte	0x3f
	.zero		1


	//   ....[77]....
        /*0594*/ 	.word	0x00005ca0
        /*0598*/ 	.word	0x00000009
        /*059c*/ 	.word	0x00000000
        /*05a0*/ 	.short	0x010a
        /*05a2*/ 	.byte	0x3f
	.zero		1


	//   ....[78]....
        /*05a4*/ 	.word	0x00005d30
        /*05a8*/ 	.word	0x00000006
        /*05ac*/ 	.word	0x00000000
        /*05b0*/ 	.short	0x010a
        /*05b2*/ 	.byte	0x3f
	.zero		1


	//   ....[79]....
        /*05b4*/ 	.word	0x00005dc0
        /*05b8*/ 	.word	0x00000009
        /*05bc*/ 	.word	0x00000000
        /*05c0*/ 	.short	0x010a
        /*05c2*/ 	.byte	0x3f
	.zero		1


	//   ....[80]....
        /*05c4*/ 	.word	0x00005e50
        /*05c8*/ 	.word	0x00000006
        /*05cc*/ 	.word	0x00000000
        /*05d0*/ 	.short	0x010a
        /*05d2*/ 	.byte	0x3f
	.zero		1


	//   ....[81]....
        /*05d4*/ 	.word	0x00005ee0
        /*05d8*/ 	.word	0x00000009
        /*05dc*/ 	.word	0x00000000
        /*05e0*/ 	.short	0x010a
        /*05e2*/ 	.byte	0x3f
	.zero		1


	//   ....[82]....
        /*05e4*/ 	.word	0x00005f70
        /*05e8*/ 	.word	0x00000006
        /*05ec*/ 	.word	0x00000000
        /*05f0*/ 	.short	0x010a
        /*05f2*/ 	.byte	0x3f
	.zero		1


	//   ....[83]....
        /*05f4*/ 	.word	0x00006000
        /*05f8*/ 	.word	0x00000009
        /*05fc*/ 	.word	0x00000000
        /*0600*/ 	.short	0x010a
        /*0602*/ 	.byte	0x3f
	.zero		1


	//   ....[84]....
        /*0604*/ 	.word	0x00006090
        /*0608*/ 	.word	0x00000006
        /*060c*/ 	.word	0x00000000
        /*0610*/ 	.short	0x010a
        /*0612*/ 	.byte	0x3f
	.zero		1


	//   ....[85]....
        /*0614*/ 	.word	0x00006120
        /*0618*/ 	.word	0x00000009
        /*061c*/ 	.word	0x00000000
        /*0620*/ 	.short	0x010a
        /*0622*/ 	.byte	0x3f
	.zero		1


	//   ....[86]....
        /*0624*/ 	.word	0x000061b0
        /*0628*/ 	.word	0x00000006
        /*062c*/ 	.word	0x00000000
        /*0630*/ 	.short	0x010a
        /*0632*/ 	.byte	0x3f
	.zero		1


	//   ....[87]....
        /*0634*/ 	.word	0x00006240
        /*0638*/ 	.word	0x00000009
        /*063c*/ 	.word	0x00000000
        /*0640*/ 	.short	0x010a
        /*0642*/ 	.byte	0x3f
	.zero		1


	//   ....[88]....
        /*0644*/ 	.word	0x000062d0
        /*0648*/ 	.word	0x00000006
        /*064c*/ 	.word	0x00000000
        /*0650*/ 	.short	0x010a
        /*0652*/ 	.byte	0x3f
	.zero		1


	//   ....[89]....
        /*0654*/ 	.word	0x00006360
        /*0658*/ 	.word	0x00000009
        /*065c*/ 	.word	0x00000000
        /*0660*/ 	.short	0x010a
        /*0662*/ 	.byte	0x3f
	.zero		1


	//   ....[90]....
        /*0664*/ 	.word	0x000063f0
        /*0668*/ 	.word	0x00000006
        /*066c*/ 	.word	0x00000000
        /*0670*/ 	.short	0x010a
        /*0672*/ 	.byte	0x3f
	.zero		1


	//   ....[91]....
        /*0674*/ 	.word	0x00006480
        /*0678*/ 	.word	0x00000009
        /*067c*/ 	.word	0x00000000
        /*0680*/ 	.short	0x010a
        /*0682*/ 	.byte	0x3f
	.zero		1


	//   ....[92]....
        /*0684*/ 	.word	0x00006510
        /*0688*/ 	.word	0x00000006
        /*068c*/ 	.word	0x00000000
        /*0690*/ 	.short	0x010a
        /*0692*/ 	.byte	0x3f
	.zero		1


	//   ....[93]....
        /*0694*/ 	.word	0x000065a0
        /*0698*/ 	.word	0x00000009
        /*069c*/ 	.word	0x00000000
        /*06a0*/ 	.short	0x010a
        /*06a2*/ 	.byte	0x3f
	.zero		1


	//   ....[94]....
        /*06a4*/ 	.word	0x00006630
        /*06a8*/ 	.word	0x00000006
        /*06ac*/ 	.word	0x00000000
        /*06b0*/ 	.short	0x010a
        /*06b2*/ 	.byte	0x3f
	.zero		1


	//   ....[95]....
        /*06b4*/ 	.word	0x000066c0
        /*06b8*/ 	.word	0x00000009
        /*06bc*/ 	.word	0x00000000
        /*06c0*/ 	.short	0x010a
        /*06c2*/ 	.byte	0x3f
	.zero		1


	//   ....[96]....
        /*06c4*/ 	.word	0x00006750
        /*06c8*/ 	.word	0x00000006
        /*06cc*/ 	.word	0x00000000
        /*06d0*/ 	.short	0x010a
        /*06d2*/ 	.byte	0x3f
	.zero		1


	//   ....[97]....
        /*06d4*/ 	.word	0x000067e0
        /*06d8*/ 	.word	0x00000009
        /*06dc*/ 	.word	0x00000000
        /*06e0*/ 	.short	0x010a
        /*06e2*/ 	.byte	0x3f
	.zero		1


	//   ....[98]....
        /*06e4*/ 	.word	0x00006870
        /*06e8*/ 	.word	0x00000006
        /*06ec*/ 	.word	0x00000000
        /*06f0*/ 	.short	0x010a
        /*06f2*/ 	.byte	0x3f
	.zero		1


	//   ....[99]....
        /*06f4*/ 	.word	0x00006900
        /*06f8*/ 	.word	0x00000009
        /*06fc*/ 	.word	0x00000000
        /*0700*/ 	.short	0x010a
        /*0702*/ 	.byte	0x3f
	.zero		1


	//   ....[100]....
        /*0704*/ 	.word	0x00006990
        /*0708*/ 	.word	0x00000006
        /*070c*/ 	.word	0x00000000
        /*0710*/ 	.short	0x010a
        /*0712*/ 	.byte	0x3f
	.zero		1


	//   ....[101]....
        /*0714*/ 	.word	0x00006a20
        /*0718*/ 	.word	0x00000003
        /*071c*/ 	.word	0x00000000
        /*0720*/ 	.short	0x010a
        /*0722*/ 	.byte	0x3f
	.zero		1


	//   ....[102]....
        /*0724*/ 	.word	0x00006a80
        /*0728*/ 	.word	0x00000040
        /*072c*/ 	.word	0x00000000
        /*0730*/ 	.short	0x010a
        /*0732*/ 	.byte	0x3f
	.zero		1


	//   ....[103]....
        /*0734*/ 	.word	0x00006ad0
        /*0738*/ 	.word	0x00000003
        /*073c*/ 	.word	0x00000000
        /*0740*/ 	.short	0x010a
        /*0742*/ 	.byte	0x3f
	.zero		1


	//   ....[104]....
        /*0744*/ 	.word	0x00006b30
        /*0748*/ 	.word	0x00000005
        /*074c*/ 	.word	0x00000000
        /*0750*/ 	.short	0x010a
        /*0752*/ 	.byte	0x3f
	.zero		1


	//   ....[105]....
        /*0754*/ 	.word	0x00006b80
        /*0758*/ 	.word	0x00000040
        /*075c*/ 	.word	0x00000010
        /*0760*/ 	.short	0x010a
        /*0762*/ 	.byte	0x3f
	.zero		1


	//   ....[106]....
        /*0764*/ 	.word	0x00006c50
        /*0768*/ 	.word	0x0000000d
        /*076c*/ 	.word	0x000000e0
        /*0770*/ 	.short	0x010a
        /*0772*/ 	.byte	0x3f
	.zero		1


	//   ....[107]....
        /*0774*/ 	.word	0x00006d20
        /*0778*/ 	.word	0x00000007
        /*077c*/ 	.word	0x00000000
        /*0780*/ 	.short	0x010a
        /*0782*/ 	.byte	0x3f
	.zero		1


	//   ....[108]....
        /*0784*/ 	.word	0x00006d70
        /*0788*/ 	.word	0x00000009
        /*078c*/ 	.word	0x00000000
        /*0790*/ 	.short	0x010a
        /*0792*/ 	.byte	0x3f
	.zero		1


	//   ....[109]....
        /*0794*/ 	.word	0x00006dc0
        /*0798*/ 	.word	0x00000006
        /*079c*/ 	.word	0x00000000
        /*07a0*/ 	.short	0x010a
        /*07a2*/ 	.byte	0x3f
	.zero		1


	//   ....[110]....
        /*07a4*/ 	.word	0x00006e10
        /*07a8*/ 	.word	0x00000009
        /*07ac*/ 	.word	0x00000000
        /*07b0*/ 	.short	0x010a
        /*07b2*/ 	.byte	0x3f
	.zero		1


	//   ....[111]....
        /*07b4*/ 	.word	0x00006e60
        /*07b8*/ 	.word	0x00000006
        /*07bc*/ 	.word	0x00000000
        /*07c0*/ 	.short	0x010a
        /*07c2*/ 	.byte	0x3f
	.zero		1


	//   ....[112]....
        /*07c4*/ 	.word	0x00006eb0
        /*07c8*/ 	.word	0x00000009
        /*07cc*/ 	.word	0x00000000
        /*07d0*/ 	.short	0x010a
        /*07d2*/ 	.byte	0x3f
	.zero		1


	//   ....[113]....
        /*07d4*/ 	.word	0x00006f00
        /*07d8*/ 	.word	0x00000006
        /*07dc*/ 	.word	0x00000000
        /*07e0*/ 	.short	0x010a
        /*07e2*/ 	.byte	0x3f
	.zero		1


	//   ....[114]....
        /*07e4*/ 	.word	0x00006f50
        /*07e8*/ 	.word	0x00000009
        /*07ec*/ 	.word	0x00000000
        /*07f0*/ 	.short	0x010a
        /*07f2*/ 	.byte	0x3f
	.zero		1


	//   ....[115]....
        /*07f4*/ 	.word	0x00006fa0
        /*07f8*/ 	.word	0x00000006
        /*07fc*/ 	.word	0x00000000
        /*0800*/ 	.short	0x010a
        /*0802*/ 	.byte	0x3f
	.zero		1


	//   ....[116]....
        /*0804*/ 	.word	0x00006ff0
        /*0808*/ 	.word	0x00000009
        /*080c*/ 	.word	0x00000000
        /*0810*/ 	.short	0x010a
        /*0812*/ 	.byte	0x3f
	.zero		1


	//   ....[117]....
        /*0814*/ 	.word	0x00007040
        /*0818*/ 	.word	0x00000006
        /*081c*/ 	.word	0x00000000
        /*0820*/ 	.short	0x010a
        /*0822*/ 	.byte	0x3f
	.zero		1


	//   ....[118]....
        /*0824*/ 	.word	0x00007090
        /*0828*/ 	.word	0x00000009
        /*082c*/ 	.word	0x00000000
        /*0830*/ 	.short	0x010a
        /*0832*/ 	.byte	0x3f
	.zero		1


	//   ....[119]....
        /*0834*/ 	.word	0x000070e0
        /*0838*/ 	.word	0x00000006
        /*083c*/ 	.word	0x00000000
        /*0840*/ 	.short	0x010a
        /*0842*/ 	.byte	0x3f
	.zero		1


	//   ....[120]....
        /*0844*/ 	.word	0x00007130
        /*0848*/ 	.word	0x00000009
        /*084c*/ 	.word	0x00000000
        /*0850*/ 	.short	0x010a
        /*0852*/ 	.byte	0x3f
	.zero		1


	//   ....[121]....
        /*0854*/ 	.word	0x00007180
        /*0858*/ 	.word	0x00000006
        /*085c*/ 	.word	0x00000000
        /*0860*/ 	.short	0x010a
        /*0862*/ 	.byte	0x3f
	.zero		1


	//   ....[122]....
        /*0864*/ 	.word	0x000071d0
        /*0868*/ 	.word	0x00000009
        /*086c*/ 	.word	0x00000000
        /*0870*/ 	.short	0x010a
        /*0872*/ 	.byte	0x3f
	.zero		1


	//   ....[123]....
        /*0874*/ 	.word	0x00007220
        /*0878*/ 	.word	0x00000006
        /*087c*/ 	.word	0x00000000
        /*0880*/ 	.short	0x010a
        /*0882*/ 	.byte	0x3f
	.zero		1


	//   ....[124]....
        /*0884*/ 	.word	0x00007270
        /*0888*/ 	.word	0x00000009
        /*088c*/ 	.word	0x00000000
        /*0890*/ 	.short	0x010a
        /*0892*/ 	.byte	0x3f
	.zero		1


	//   ....[125]....
        /*0894*/ 	.word	0x000072c0
        /*0898*/ 	.word	0x00000006
        /*089c*/ 	.word	0x00000000
        /*08a0*/ 	.short	0x010a
        /*08a2*/ 	.byte	0x3f
	.zero		1


	//   ....[126]....
        /*08a4*/ 	.word	0x00007310
        /*08a8*/ 	.word	0x00000009
        /*08ac*/ 	.word	0x00000000
        /*08b0*/ 	.short	0x010a
        /*08b2*/ 	.byte	0x3f
	.zero		1


	//   ....[127]....
        /*08b4*/ 	.word	0x00007360
        /*08b8*/ 	.word	0x00000006
        /*08bc*/ 	.word	0x00000000
        /*08c0*/ 	.short	0x010a
        /*08c2*/ 	.byte	0x3f
	.zero		1


	//   ....[128]....
        /*08c4*/ 	.word	0x000073b0
        /*08c8*/ 	.word	0x00000009
        /*08cc*/ 	.word	0x00000000
        /*08d0*/ 	.short	0x010a
        /*08d2*/ 	.byte	0x3f
	.zero		1


	//   ....[129]....
        /*08d4*/ 	.word	0x00007400
        /*08d8*/ 	.word	0x00000006
        /*08dc*/ 	.word	0x00000000
        /*08e0*/ 	.short	0x010a
        /*08e2*/ 	.byte	0x3f
	.zero		1


	//   ....[130]....
        /*08e4*/ 	.word	0x00007450
        /*08e8*/ 	.word	0x00000009
        /*08ec*/ 	.word	0x00000000
        /*08f0*/ 	.short	0x010a
        /*08f2*/ 	.byte	0x3f
	.zero		1


	//   ....[131]....
        /*08f4*/ 	.word	0x000074a0
        /*08f8*/ 	.word	0x00000006
        /*08fc*/ 	.word	0x00000000
        /*0900*/ 	.short	0x010a
        /*0902*/ 	.byte	0x3f
	.zero		1


	//   ....[132]....
        /*0904*/ 	.word	0x000074f0
        /*0908*/ 	.word	0x00000009
        /*090c*/ 	.word	0x00000000
        /*0910*/ 	.short	0x010a
        /*0912*/ 	.byte	0x3f
	.zero		1


	//   ....[133]....
        /*0914*/ 	.word	0x00007540
        /*0918*/ 	.word	0x00000006
        /*091c*/ 	.word	0x00000000
        /*0920*/ 	.short	0x010a
        /*0922*/ 	.byte	0x3f
	.zero		1


	//----- nvinfo : EIATTR_NUM_MBARRIERS
	.align		4
.L_37:
        /*0924*/ 	.byte	0x03, 0x38
        /*0926*/ 	.short	0x003e


	//----- nvinfo : EIATTR_EXIT_INSTR_OFFSETS
	.align		4
        /*0928*/ 	.byte	0x04, 0x1c
        /*092a*/ 	.short	(.L_39 - .L_38)


	//   ....[0]....
.L_38:
        /*092c*/ 	.word	0x000016b0


	//   ....[1]....
        /*0930*/ 	.word	0x00001710


	//   ....[2]....
        /*0934*/ 	.word	0x00004ca0


	//   ....[3]....
        /*0938*/ 	.word	0x00004cd0


	//   ....[4]....
        /*093c*/ 	.word	0x00006a70


	//----- nvinfo : EIATTR_MAX_THREADS
	.align		4
.L_39:
        /*0940*/ 	.byte	0x04, 0x05
        /*0942*/ 	.short	(.L_41 - .L_40)
.L_40:
        /*0944*/ 	.word	0x00000180
        /*0948*/ 	.word	0x00000001
        /*094c*/ 	.word	0x00000001


	//----- nvinfo : EIATTR_CRS_STACK_SIZE
	.align		4
.L_41:
        /*0950*/ 	.byte	0x04, 0x1e
        /*0952*/ 	.short	(.L_43 - .L_42)
.L_42:
        /*0954*/ 	.word	0x00000000


	//----- nvinfo : EIATTR_CBANK_PARAM_SIZE
	.align		4
.L_43:
        /*0958*/ 	.byte	0x03, 0x19
        /*095a*/ 	.short	0x0470


	//----- nvinfo : EIATTR_PARAM_CBANK
	.align		4
        /*095c*/ 	.byte	0x04, 0x0a
        /*095e*/ 	.short	(.L_45 - .L_44)
	.align		4
.L_44:
        /*0960*/ 	.word	index@(.nv.constant0._ZN7cutlass13device_kernelINS_4gemm6kernel13GemmUniversalIN4cute5tupleIJiiiiEEENS1_10collective13CollectiveMmaINS1_34MainloopSm90TmaGmmaWarpSpecializedILi28ENS5_IJNS4_1CILi1EEENSA_ILi2EEESB_EEENS1_32KernelTmaWarpSpecializedPingpongEEENS5_IJNSA_ILi64EEESG_NSA_ILi32EEEEEENS_10bfloat16_tENS5_IJlSB_lEEESJ_SK_NS4_8TiledMMAINS4_8MMA_AtomIJNS4_4SM904GMMA27MMA_64x64x16_F32BF16BF16_SSILNSO_5MajorE0ELSQ_0ELNSO_7ScaleInE1ELSR_1EEEEEENS4_6LayoutINS5_IJSB_SB_SB_EEENS5_IJNSA_ILi0EEESW_SW_EEEEENS5_IJNS4_10UnderscoreESZ_SZ_EEEEENS4_23SM90_TMA_LOAD_MULTICASTENS4_14ComposedLayoutINS4_7SwizzleILi2ELi4ELi3EEENS4_18smem_ptr_flag_bitsILi16EEENSU_INS5_IJNSA_ILi8EEESH_EEENS5_IJSH_SB_EEEEEEEvNS4_8identityENS4_13SM90_TMA_LOADES1C_vS1D_EENS_8epilogue10collective6detail29Sm90TmaWarpSpecializedAdapterINS1H_15DefaultEpilogueISJ_SK_SK_NS1G_6thread17LinearCombinationISJ_Li1EffLNS1L_9ScaleType4KindE0ELNS_15FloatRoundStyleE2ESJ_EENS1_15EpilogueDefaultEEEEEvvEEEEvNT_6ParamsE)
        /*0964*/ 	.short	0x0210
        /*0966*/ 	.short	0x0470


	//----- nvinfo : EIATTR_SW_WAR
	.align		4
.L_45:
        /*0968*/ 	.byte	0x04, 0x36
        /*096a*/ 	.short	(.L_47 - .L_46)
.L_46:
        /*096c*/ 	.word	0x00000008
.L_47:


//--------------------- .nv.callgraph             --------------------------
	.section	.nv.callgraph,"",@"SHT_CUDA_CALLGRAPH"
	.align	4
	.sectionentsize	8
	.align		4
        /*0000*/ 	.word	0x00000000
	.align		4
        /*0004*/ 	.word	0xffffffff
	.align		4
        /*0008*/ 	.word	index@(_ZN7cutlass13device_kernelINS_4gemm6kernel13GemmUniversalIN4cute5tupleIJiiiiEEENS1_10collective13CollectiveMmaINS1_34MainloopSm90TmaGmmaWarpSpecializedILi28ENS5_IJNS4_1CILi1EEENSA_ILi2EEESB_EEENS1_32KernelTmaWarpSpecializedPingpongEEENS5_IJNSA_ILi64EEESG_NSA_ILi32EEEEEENS_10bfloat16_tENS5_IJlSB_lEEESJ_SK_NS4_8TiledMMAINS4_8MMA_AtomIJNS4_4SM904GMMA27MMA_64x64x16_F32BF16BF16_SSILNSO_5MajorE0ELSQ_0ELNSO_7ScaleInE1ELSR_1EEEEEENS4_6LayoutINS5_IJSB_SB_SB_EEENS5_IJNSA_ILi0EEESW_SW_EEEEENS5_IJNS4_10UnderscoreESZ_SZ_EEEEENS4_23SM90_TMA_LOAD_MULTICASTENS4_14ComposedLayoutINS4_7SwizzleILi2ELi4ELi3EEENS4_18smem_ptr_flag_bitsILi16EEENSU_INS5_IJNSA_ILi8EEESH_EEENS5_IJSH_SB_EEEEEEEvNS4_8identityENS4_13SM90_TMA_LOADES1C_vS1D_EENS_8epilogue10collective6detail29Sm90TmaWarpSpecializedAdapterINS1H_15DefaultEpilogueISJ_SK_SK_NS1G_6thread17LinearCombinationISJ_Li1EffLNS1L_9ScaleType4KindE0ELNS_15FloatRoundStyleE2ESJ_EENS1_15EpilogueDefaultEEEEEvvEEEEvNT_6ParamsE)
	.align		4
        /*000c*/ 	.word	index@(__assertfail)
	.align		4
        /*0010*/ 	.word	0x00000000
	.align		4
        /*0014*/ 	.word	0xfffffffe
	.align		4
        /*0018*/ 	.word	0x00000000
	.align		4
        /*001c*/ 	.word	0xfffffffd
	.align		4
        /*0020*/ 	.word	0x00000000
	.align		4
        /*0024*/ 	.word	0xfffffffc


//--------------------- .nv.constant4             --------------------------
	.section	.nv.constant4,"a",@progbits
	.align	8
	.align		8
.nv.constant4:
        /*0000*/ 	.dword	__assertfail
	.align		8
        /*0008*/ 	.dword	__unnamed_1
	.align		8
        /*0010*/ 	.dword	_ZN40_INTERNAL_b9fa99e5_4_k_cu_e2f4970f_284914cuda3std3__45__cpo5beginE
	.align		8
        /*0018*/ 	.dword	_ZN40_INTERNAL_b9fa99e5_4_k_cu_e2f4970f_284914cuda3std3__45__cpo3endE
	.align		8
        /*0020*/ 	.dword	_ZN40_INTERNAL_b9fa99e5_4_k_cu_e2f4970f_284914cuda3std3__45__cpo6cbeginE
	.align		8
        /*0028*/ 	.dword	_ZN40_INTERNAL_b9fa99e5_4_k_cu_e2f4970f_284914cuda3std3__45__cpo4cendE
	.align		8
        /*0030*/ 	.dword	_ZN40_INTERNAL_b9fa99e5_4_k_cu_e2f4970f_284914cuda3std3__442_GLOBAL__N__b9fa99e5_4_k_cu_e2f4970f_284916ignoreE
	.align		8
        /*0038*/ 	.dword	_ZN40_INTERNAL_b9fa99e5_4_k_cu_e2f4970f_284914cuda3std3__419piecewise_constructE
	.align		8
        /*0040*/ 	.dword	_ZN40_INTERNAL_b9fa99e5_4_k_cu_e2f4970f_284914cuda3std3__48in_placeE
	.align		8
        /*0048*/ 	.dword	_ZN40_INTERNAL_b9fa99e5_4_k_cu_e2f4970f_284914cuda3std6ranges3__45__cpo4swapE
	.align		8
        /*0050*/ 	.dword	_ZN40_INTERNAL_b9fa99e5_4_k_cu_e2f4970f_284914cuda3std6ranges3__45__cpo9iter_moveE
	.align		8
        /*0058*/ 	.dword	_ZN40_INTERNAL_b9fa99e5_4_k_cu_e2f4970f_284914cute7productE
	.align		8
        /*0060*/ 	.dword	_ZN40_INTERNAL_b9fa99e5_4_k_cu_e2f4970f_284914cute1_E
	.align		8
        /*0068*/ 	.dword	$str$22
	.align		8
        /*0070*/ 	.dword	$str$23


//--------------------- .text._ZN7cutlass13device_kernelINS_4gemm6kernel13GemmUniversalIN4cute5tupleIJiiiiEEENS1_10collective13CollectiveMmaINS1_34MainloopSm90TmaGmmaWarpSpecializedILi28ENS5_IJNS4_1CILi1EEENSA_ILi2EEESB_EEENS1_32KernelTmaWarpSpecializedPingpongEEENS5_IJNSA_ILi64EEESG_NSA_ILi32EEEEEENS_10bfloat16_tENS5_IJlSB_lEEESJ_SK_NS4_8TiledMMAINS4_8MMA_AtomIJNS4_4SM904GMMA27MMA_64x64x16_F32BF16BF16_SSILNSO_5MajorE0ELSQ_0ELNSO_7ScaleInE1ELSR_1EEEEEENS4_6LayoutINS5_IJSB_SB_SB_EEENS5_IJNSA_ILi0EEESW_SW_EEEEENS5_IJNS4_10UnderscoreESZ_SZ_EEEEENS4_23SM90_TMA_LOAD_MULTICASTENS4_14ComposedLayoutINS4_7SwizzleILi2ELi4ELi3EEENS4_18smem_ptr_flag_bitsILi16EEENSU_INS5_IJNSA_ILi8EEESH_EEENS5_IJSH_SB_EEEEEEEvNS4_8identityENS4_13SM90_TMA_LOADES1C_vS1D_EENS_8epilogue10collective6detail29Sm90TmaWarpSpecializedAdapterINS1H_15DefaultEpilogueISJ_SK_SK_NS1G_6thread17LinearCombinationISJ_Li1EffLNS1L_9ScaleType4KindE0ELNS_15FloatRoundStyleE2ESJ_EENS1_15EpilogueDefaultEEEEEvvEEEEvNT_6ParamsE --------------------------
	.section	.text._ZN7cutlass13device_kernelINS_4gemm6kernel13GemmUniversalIN4cute5tupleIJiiiiEEENS1_10collective13CollectiveMmaINS1_34MainloopSm90TmaGmmaWarpSpecializedILi28ENS5_IJNS4_1CILi1EEENSA_ILi2EEESB_EEENS1_32KernelTmaWarpSpecializedPingpongEEENS5_IJNSA_ILi64EEESG_NSA_ILi32EEEEEENS_10bfloat16_tENS5_IJlSB_lEEESJ_SK_NS4_8TiledMMAINS4_8MMA_AtomIJNS4_4SM904GMMA27MMA_64x64x16_F32BF16BF16_SSILNSO_5MajorE0ELSQ_0ELNSO_7ScaleInE1ELSR_1EEEEEENS4_6LayoutINS5_IJSB_SB_SB_EEENS5_IJNSA_ILi0EEESW_SW_EEEEENS5_IJNS4_10UnderscoreESZ_SZ_EEEEENS4_23SM90_TMA_LOAD_MULTICASTENS4_14ComposedLayoutINS4_7SwizzleILi2ELi4ELi3EEENS4_18smem_ptr_flag_bitsILi16EEENSU_INS5_IJNSA_ILi8EEESH_EEENS5_IJSH_SB_EEEEEEEvNS4_8identityENS4_13SM90_TMA_LOADES1C_vS1D_EENS_8epilogue10collective6detail29Sm90TmaWarpSpecializedAdapterINS1H_15DefaultEpilogueISJ_SK_SK_NS1G_6thread17LinearCombinationISJ_Li1EffLNS1L_9ScaleType4KindE0ELNS_15FloatRoundStyleE2ESJ_EENS1_15EpilogueDefaultEEEEEvvEEEEvNT_6ParamsE,"ax",@progbits
	.align	128
.text._ZN7cutlass13device_kernelINS_4gemm6kernel13GemmUniversalIN4cute5tupleIJiiiiEEENS1_10collective13CollectiveMmaINS1_34MainloopSm90TmaGmmaWarpSpecializedILi28ENS5_IJNS4_1CILi1EEENSA_ILi2EEESB_EEENS1_32KernelTmaWarpSpecializedPingpongEEENS5_IJNSA_ILi64EEESG_NSA_ILi32EEEEEENS_10bfloat16_tENS5_IJlSB_lEEESJ_SK_NS4_8TiledMMAINS4_8MMA_AtomIJNS4_4SM904GMMA27MMA_64x64x16_F32BF16BF16_SSILNSO_5MajorE0ELSQ_0ELNSO_7ScaleInE1ELSR_1EEEEEENS4_6LayoutINS5_IJSB_SB_SB_EEENS5_IJNSA_ILi0EEESW_SW_EEEEENS5_IJNS4_10UnderscoreESZ_SZ_EEEEENS4_23SM90_TMA_LOAD_MULTICASTENS4_14ComposedLayoutINS4_7SwizzleILi2ELi4ELi3EEENS4_18smem_ptr_flag_bitsILi16EEENSU_INS5_IJNSA_ILi8EEESH_EEENS5_IJSH_SB_EEEEEEEvNS4_8identityENS4_13SM90_TMA_LOADES1C_vS1D_EENS_8epilogue10collective6detail29Sm90TmaWarpSpecializedAdapterINS1H_15DefaultEpilogueISJ_SK_SK_NS1G_6thread17LinearCombinationISJ_Li1EffLNS1L_9ScaleType4KindE0ELNS_15FloatRoundStyleE2ESJ_EENS1_15EpilogueDefaultEEEEEvvEEEEvNT_6ParamsE:
        .type           _ZN7cutlass13device_kernelINS_4gemm6kernel13GemmUniversalIN4cute5tupleIJiiiiEEENS1_10collective13CollectiveMmaINS1_34MainloopSm90TmaGmmaWarpSpecializedILi28ENS5_IJNS4_1CILi1EEENSA_ILi2EEESB_EEENS1_32KernelTmaWarpSpecializedPingpongEEENS5_IJNSA_ILi64EEESG_NSA_ILi32EEEEEENS_10bfloat16_tENS5_IJlSB_lEEESJ_SK_NS4_8TiledMMAINS4_8MMA_AtomIJNS4_4SM904GMMA27MMA_64x64x16_F32BF16BF16_SSILNSO_5MajorE0ELSQ_0ELNSO_7ScaleInE1ELSR_1EEEEEENS4_6LayoutINS5_IJSB_SB_SB_EEENS5_IJNSA_ILi0EEESW_SW_EEEEENS5_IJNS4_10UnderscoreESZ_SZ_EEEEENS4_23SM90_TMA_LOAD_MULTICASTENS4_14ComposedLayoutINS4_7SwizzleILi2ELi4ELi3EEENS4_18smem_ptr_flag_bitsILi16EEENSU_INS5_IJNSA_ILi8EEESH_EEENS5_IJSH_SB_EEEEEEEvNS4_8identityENS4_13SM90_TMA_LOADES1C_vS1D_EENS_8epilogue10collective6detail29Sm90TmaWarpSpecializedAdapterINS1H_15DefaultEpilogueISJ_SK_SK_NS1G_6thread17LinearCombinationISJ_Li1EffLNS1L_9ScaleType4KindE0ELNS_15FloatRoundStyleE2ESJ_EENS1_15EpilogueDefaultEEEEEvvEEEEvNT_6ParamsE,@function
        .size           _ZN7cutlass13device_kernelINS_4gemm6kernel13GemmUniversalIN4cute5tupleIJiiiiEEENS1_10collective13CollectiveMmaINS1_34MainloopSm90TmaGmmaWarpSpecializedILi28ENS5_IJNS4_1CILi1EEENSA_ILi2EEESB_EEENS1_32KernelTmaWarpSpecializedPingpongEEENS5_IJNSA_ILi64EEESG_NSA_ILi32EEEEEENS_10bfloat16_tENS5_IJlSB_lEEESJ_SK_NS4_8TiledMMAINS4_8MMA_AtomIJNS4_4SM904GMMA27MMA_64x64x16_F32BF16BF16_SSILNSO_5MajorE0ELSQ_0ELNSO_7ScaleInE1ELSR_1EEEEEENS4_6LayoutINS5_IJSB_SB_SB_EEENS5_IJNSA_ILi0EEESW_SW_EEEEENS5_IJNS4_10UnderscoreESZ_SZ_EEEEENS4_23SM90_TMA_LOAD_MULTICASTENS4_14ComposedLayoutINS4_7SwizzleILi2ELi4ELi3EEENS4_18smem_ptr_flag_bitsILi16EEENSU_INS5_IJNSA_ILi8EEESH_EEENS5_IJSH_SB_EEEEEEEvNS4_8identityENS4_13SM90_TMA_LOADES1C_vS1D_EENS_8epilogue10collective6detail29Sm90TmaWarpSpecializedAdapterINS1H_15DefaultEpilogueISJ_SK_SK_NS1G_6thread17LinearCombinationISJ_Li1EffLNS1L_9ScaleType4KindE0ELNS_15FloatRoundStyleE2ESJ_EENS1_15EpilogueDefaultEEEEEvvEEEEvNT_6ParamsE,(.L_x_186 - _ZN7cutlass13device_kernelINS_4gemm6kernel13GemmUniversalIN4cute5tupleIJiiiiEEENS1_10collective13CollectiveMmaINS1_34MainloopSm90TmaGmmaWarpSpecializedILi28ENS5_IJNS4_1CILi1EEENSA_ILi2EEESB_EEENS1_32KernelTmaWarpSpecializedPingpongEEENS5_IJNSA_ILi64EEESG_NSA_ILi32EEEEEENS_10bfloat16_tENS5_IJlSB_lEEESJ_SK_NS4_8TiledMMAINS4_8MMA_AtomIJNS4_4SM904GMMA27MMA_64x64x16_F32BF16BF16_SSILNSO_5MajorE0ELSQ_0ELNSO_7ScaleInE1ELSR_1EEEEEENS4_6LayoutINS5_IJSB_SB_SB_EEENS5_IJNSA_ILi0EEESW_SW_EEEEENS5_IJNS4_10UnderscoreESZ_SZ_EEEEENS4_23SM90_TMA_LOAD_MULTICASTENS4_14ComposedLayoutINS4_7SwizzleILi2ELi4ELi3EEENS4_18smem_ptr_flag_bitsILi16EEENSU_INS5_IJNSA_ILi8EEESH_EEENS5_IJSH_SB_EEEEEEEvNS4_8identityENS4_13SM90_TMA_LOADES1C_vS1D_EENS_8epilogue10collective6detail29Sm90TmaWarpSpecializedAdapterINS1H_15DefaultEpilogueISJ_SK_SK_NS1G_6thread17LinearCombinationISJ_Li1EffLNS1L_9ScaleType4KindE0ELNS_15FloatRoundStyleE2ESJ_EENS1_15EpilogueDefaultEEEEEvvEEEEvNT_6ParamsE)
        .other          _ZN7cutlass13device_kernelINS_4gemm6kernel13GemmUniversalIN4cute5tupleIJiiiiEEENS1_10collective13CollectiveMmaINS1_34MainloopSm90TmaGmmaWarpSpecializedILi28ENS5_IJNS4_1CILi1EEENSA_ILi2EEESB_EEENS1_32KernelTmaWarpSpecializedPingpongEEENS5_IJNSA_ILi64EEESG_NSA_ILi32EEEEEENS_10bfloat16_tENS5_IJlSB_lEEESJ_SK_NS4_8TiledMMAINS4_8MMA_AtomIJNS4_4SM904GMMA27MMA_64x64x16_F32BF16BF16_SSILNSO_5MajorE0ELSQ_0ELNSO_7ScaleInE1ELSR_1EEEEEENS4_6LayoutINS5_IJSB_SB_SB_EEENS5_IJNSA_ILi0EEESW_SW_EEEEENS5_IJNS4_10UnderscoreESZ_SZ_EEEEENS4_23SM90_TMA_LOAD_MULTICASTENS4_14ComposedLayoutINS4_7SwizzleILi2ELi4ELi3EEENS4_18smem_ptr_flag_bitsILi16EEENSU_INS5_IJNSA_ILi8EEESH_EEENS5_IJSH_SB_EEEEEEEvNS4_8identityENS4_13SM90_TMA_LOADES1C_vS1D_EENS_8epilogue10collective6detail29Sm90TmaWarpSpecializedAdapterINS1H_15DefaultEpilogueISJ_SK_SK_NS1G_6thread17LinearCombinationISJ_Li1EffLNS1L_9ScaleType4KindE0ELNS_15FloatRoundStyleE2ESJ_EENS1_15EpilogueDefaultEEEEEvvEEEEvNT_6ParamsE,@"STO_CUDA_ENTRY STV_DEFAULT"
_ZN7cutlass13device_kernelINS_4gemm6kernel13GemmUniversalIN4cute5tupleIJiiiiEEENS1_10collective13CollectiveMmaINS1_34MainloopSm90TmaGmmaWarpSpecializedILi28ENS5_IJNS4_1CILi1EEENSA_ILi2EEESB_EEENS1_32KernelTmaWarpSpecializedPingpongEEENS5_IJNSA_ILi64EEESG_NSA_ILi32EEEEEENS_10bfloat16_tENS5_IJlSB_lEEESJ_SK_NS4_8TiledMMAINS4_8MMA_AtomIJNS4_4SM904GMMA27MMA_64x64x16_F32BF16BF16_SSILNSO_5MajorE0ELSQ_0ELNSO_7ScaleInE1ELSR_1EEEEEENS4_6LayoutINS5_IJSB_SB_SB_EEENS5_IJNSA_ILi0EEESW_SW_EEEEENS5_IJNS4_10UnderscoreESZ_SZ_EEEEENS4_23SM90_TMA_LOAD_MULTICASTENS4_14ComposedLayoutINS4_7SwizzleILi2ELi4ELi3EEENS4_18smem_ptr_flag_bitsILi16EEENSU_INS5_IJNSA_ILi8EEESH_EEENS5_IJSH_SB_EEEEEEEvNS4_8identityENS4_13SM90_TMA_LOADES1C_vS1D_EENS_8epilogue10collective6detail29Sm90TmaWarpSpecializedAdapterINS1H_15DefaultEpilogueISJ_SK_SK_NS1G_6thread17LinearCombinationISJ_Li1EffLNS1L_9ScaleType4KindE0ELNS_15FloatRoundStyleE2ESJ_EENS1_15EpilogueDefaultEEEEEvvEEEEvNT_6ParamsE:
[----:B------:R-:W0:Y:S02]  /*0000*/  LDC R1, c[0x0][0x28] ;  /* 0x00000a00ff017b82 */ /* 0x000e240000000800 */
[----:B0-----:R-:W-:Y:S01]  /*0010*/  VIADD R1, R1, 0xfffffff8 ;  /* 0xfffffff801017836 */ /* 0x001fe20000000000 */
[----:B------:R-:W0:Y:S01]  /*0020*/  S2R R4, SR_TID.X ;  /* 0x0000000000047919 */ /* 0x000e220000002100 */
[----:B------:R-:W-:Y:S01]  /*0030*/  ELECT P0, URZ, PT ;  /* 0x00000000003f782f */ /* 0x000fe20003800000 */
[----:B------:R-:W-:Y:S01]  /*0040*/  BSSY B0, `(.L_x_0) ;  /* 0x000000f000007945 */ /* 0x000fe20003800000 */
[--C-:B0-----:R-:W-:Y:S02]  /*0050*/  SHF.R.U32.HI R2, RZ, 0x5, R4.reuse ;  /* 0x00000005ff027819 */ /* 0x101fe40000011604 */
[----:B------:R-:W-:-:S03]  /*0060*/  SHF.R.U32.HI R7, RZ, 0x7, R4 ;  /* 0x00000007ff077819 */ /* 0x000fc60000011604 */
[----:B------:R-:W0:Y:S04]  /*0070*/  SHFL.IDX PT, R5, R2, RZ, 0x1f ;  /* 0x00001fff02057589 */ /* 0x000e2800000e0000 */
[----:B------:R1:W2:Y:S01]  /*0080*/  SHFL.IDX PT, R10, R7, RZ, 0x1f ;  /* 0x00001fff070a7589 */ /* 0x0002a200000e0000 */
[----:B0-----:R-:W-:-:S13]  /*0090*/  ISETP.NE.OR P0, PT, R5, RZ, !P0 ;  /* 0x000000ff0500720c */ /* 0x001fda0004705670 */
[----:B-12---:R-:W-:Y:S05]  /*00a0*/  @P0 BRA `(.L_x_1) ;  /* 0x0000000000200947 */ /* 0x006fea0003800000 */
[----:B------:R-:W-:Y:S02]  /*00b0*/  ULDC.64 UR4, c[0x0][0x198] ;  /* 0x0000660000047ab9 */ /* 0x000fe40000000a00 */
[----:B------:R-:W-:Y:S02]  /*00c0*/  UIADD3 UR6, UP0, UR4, 0xf0, URZ ;  /* 0x000000f004067890 */ /* 0x000fe4000ff1e03f */
[----:B------:R-:W-:Y:S02]  /*00d0*/  UIADD3 UR4, UP1, UR4, 0x1f0, URZ ;  /* 0x000001f004047890 */ /* 0x000fe4000ff3e03f */
[----:B------:R-:W-:Y:S02]  /*00e0*/  UIADD3.X UR7, URZ, UR5, URZ, UP0, !UPT ;  /* 0x000000053f077290 */ /* 0x000fe400087fe43f */
[----:B------:R-:W-:-:S07]  /*00f0*/  UIADD3.X UR5, URZ, UR5, URZ, UP1, !UPT ;  /* 0x000000053f057290 */ /* 0x000fce0008ffe43f */
[----:B------:R0:W-:Y:S02]  /*0100*/  UTMACCTL.PF [UR6] ;  /* 0x00000000060079b9 */ /* 0x0001e40008040000 */
[----:B------:R0:W-:Y:S02]  /*0110*/  UTMACCTL.PF [UR4] ;  /* 0x00000000040079b9 */ /* 0x0001e40008040000 */
[----:B0-----:R-:W-:Y:S01]  /*0120*/  NOP ;  /* 0x0000000000007918 */ /* 0x001fe20000000000 */
.L_x_1:
[----:B------:R-:W-:Y:S05]  /*0130*/  BSYNC B0 ;  /* 0x0000000000007941 */ /* 0x000fea0003800000 */
.L_x_0:
[----:B------:R-:W0:Y:S02]  /*0140*/  SHFL.IDX PT, R8, R2, RZ, 0x1f ;  /* 0x00001fff02087589 */ /* 0x000e2400000e0000 */
[----:B0-----:R-:W-:-:S13]  /*0150*/  ISETP.NE.AND P0, PT, R8, RZ, PT ;  /* 0x000000ff0800720c */ /* 0x001fda0003f05270 */
[----:B------:R-:W-:Y:S05]  /*0160*/  @P0 BRA `(.L_x_2) ;  /* 0x0000000400240947 */ /* 0x000fea0003800000 */
[----:B------:R-:W-:Y:S01]  /*0170*/  ELECT P0, URZ, PT ;  /* 0x00000000003f782f */ /* 0x000fe20003800000 */
[----:B------:R-:W-:-:S12]  /*0180*/  BSSY B0, `(.L_x_2) ;  /* 0x0000047000007945 */ /* 0x000fd80003800000 */
[----:B------:R-:W-:Y:S05]  /*0190*/  @!P0 BRA `(.L_x_3) ;  /* 0x0000000400148947 */ /* 0x000fea0003800000 */
[----:B------:R-:W0:Y:S01]  /*01a0*/  S2UR UR8, SR_CgaCtaId ;  /* 0x00000000000879c3 */ /* 0x000e220000008800 */
[----:B------:R-:W-:Y:S01]  /*01b0*/  UMOV UR4, 0x400 ;  /* 0x0000040000047882 */ /* 0x000fe20000000000 */
[----:B------:R-:W-:Y:S01]  /*01c0*/  UMOV UR5, 0x1 ;  /* 0x0000000100057882 */ /* 0x000fe20000000000 */
[----:B------:R-:W-:Y:S02]  /*01d0*/  UMOV UR6, 0x2 ;  /* 0x0000000200067882 */ /* 0x000fe40000000000 */
[----:B------:R-:W-:-:S04]  /*01e0*/  UIADD3 UR6, -UR6, 0x100000, URZ ;  /* 0x0010000006067890 */ /* 0x000fc8000fffe13f */
[----:B------:R-:W-:Y:S02]  /*01f0*/  USHF.L.U32 UR7, UR6, 0xb, URZ ;  /* 0x0000000b06077899 */ /* 0x000fe4000800063f */
[----:B------:R-:W-:Y:S02]  /*0200*/  USHF.L.U32 UR6, UR6, 0x1, URZ ;  /* 0x0000000106067899 */ /* 0x000fe4000800063f */
[----:B0-----:R-:W-:Y:S02]  /*0210*/  ULEA UR8, UR8, UR4, 0x18 ;  /* 0x0000000408087291 */ /* 0x001fe4000f8ec03f */
[----:B------:R-:W-:-:S04]  /*0220*/  UIADD3 UR4, -UR5, 0x100000, URZ ;  /* 0x0010000005047890 */ /* 0x000fc8000fffe13f */
[----:B------:R-:W-:Y:S02]  /*0230*/  USHF.L.U32 UR5, UR4, 0xb, URZ ;  /* 0x0000000b04057899 */ /* 0x000fe4000800063f */
[----:B------:R-:W-:Y:S01]  /*0240*/  USHF.L.U32 UR4, UR4, 0x1, URZ ;  /* 0x0000000104047899 */ /* 0x000fe2000800063f */
[----:B------:R-:W0:Y:S11]  /*0250*/  FENCE.VIEW.ASYNC.S ;  /* 0x00000000000073c6 */ /* 0x000e360000000000 */
[----:B0-----:R0:W1:Y:S01]  /*0260*/  SYNCS.EXCH.64 URZ, [UR8], UR4 ;  /* 0x00000004083f75b2 */ /* 0x0010620008000100 */
[----:B------:R0:W2:Y:S01]  /*0270*/  SYNCS.EXCH.64 URZ, [UR8+0xe0], UR6 ;  /* 0x0000e006083f75b2 */ /* 0x0000a20008000100 */
[----:B------:R0:W3:Y:S01]  /*0280*/  SYNCS.EXCH.64 URZ, [UR8+0x8], UR4 ;  /* 0x00000804083f75b2 */ /* 0x0000e20008000100 */
[----:B------:R0:W4:Y:S01]  /*0290*/  SYNCS.EXCH.64 URZ, [UR8+0xe8], UR6 ;  /* 0x0000e806083f75b2 */ /* 0x0001220008000100 */
[----:B------:R0:W0:Y:S01]  /*02a0*/  SYNCS.EXCH.64 URZ, [UR8+0x10], UR4 ;  /* 0x00001004083f75b2 */ /* 0x0000220008000100 */
        /* <DEDUP_REMOVED lines=51> */
[----:B-1234-:R-:W-:Y:S01]  /*05e0*/  NOP ;  /* 0x0000000000007918 */ /* 0x01efe20000000000 */
.L_x_3:
[----:B0-----:R-:W-:Y:S05]  /*05f0*/  BSYNC B0 ;  /* 0x0000000000007941 */ /* 0x001fea0003800000 */
.L_x_2:
[----:B------:R-:W0:Y:S01]  /*0600*/  SHFL.IDX PT, R11, R2, RZ, 0x1f ;  /* 0x00001fff020b7589 */ /* 0x000e2200000e0000 */
[----:B------:R-:W1:Y:S01]  /*0610*/  S2UR UR12, SR_CTAID.X ;  /* 0x00000000000c79c3 */ /* 0x000e620000002500 */
[----:B------:R-:W-:Y:S02]  /*0620*/  SHF.R.S32.HI R3, RZ, 0x1f, R4 ;  /* 0x0000001fff037819 */ /* 0x000fe40000011404 */
[----:B------:R-:W-:Y:S01]  /*0630*/  ELECT P0, URZ, PT ;  /* 0x00000000003f782f */ /* 0x000fe20003800000 */
[----:B------:R-:W2:Y:S01]  /*0640*/  SHFL.IDX PT, R9, R2, RZ, 0x1f ;  /* 0x00001fff02097589 */ /* 0x000ea200000e0000 */
[----:B------:R-:W-:Y:S02]  /*0650*/  ELECT P1, URZ, PT ;  /* 0x00000000003f782f */ /* 0x000fe40003820000 */
[----:B------:R-:W-:Y:S01]  /*0660*/  LEA.HI R3, R3, R4, RZ, 0x7 ;  /* 0x0000000403037211 */ /* 0x000fe200078f38ff */
[----:B------:R-:W-:Y:S01]  /*0670*/  ULDC UR4, c[0x0][0x150] ;  /* 0x0000540000047ab9 */ /* 0x000fe20000000800 */
[----:B------:R-:W3:Y:S01]  /*0680*/  S2R R6, SR_CTAID.Y ;  /* 0x0000000000067919 */ /* 0x000ee20000002600 */
[----:B------:R-:W4:Y:S01]  /*0690*/  LDC R21, c[0x0][0x148] ;  /* 0x00005200ff157b82 */ /* 0x000f220000000800 */
[----:B------:R-:W-:Y:S01]  /*06a0*/  LOP3.LUT R3, R3, 0xffffff80, RZ, 0xc0, !PT ;  /* 0xffffff8003037812 */ /* 0x000fe200078ec0ff */
[----:B------:R-:W-:Y:S01]  /*06b0*/  UMOV UR11, 0x80 ;  /* 0x00000080000b7882 */ /* 0x000fe20000000000 */
[----:B------:R-:W-:Y:S01]  /*06c0*/  NOP ;  /* 0x0000000000007918 */ /* 0x000fe20000000000 */
[----:B------:R-:W-:Y:S01]  /*06d0*/  NOP ;  /* 0x0000000000007918 */ /* 0x000fe20000000000 */
[C---:B------:R-:W-:Y:S01]  /*06e0*/  VIADD R35, R10.reuse, 0xffffffff ;  /* 0xffffffff0a237836 */ /* 0x040fe20000000000 */
[----:B------:R-:W-:Y:S01]  /*06f0*/  ISETP.NE.AND P2, PT, R10, RZ, PT ;  /* 0x000000ff0a00720c */ /* 0x000fe20003f45270 */
[----:B------:R-:W-:Y:S01]  /*0700*/  IMAD.IADD R3, R4, 0x1, -R3 ;  /* 0x0000000104037824 */ /* 0x000fe200078e0a03 */
[----:B------:R-:W5:Y:S02]  /*0710*/  LDC R15, c[0x0][0x140] ;  /* 0x00005000ff0f7b82 */ /* 0x000f640000000800 */
[----:B------:R-:W-:-:S02]  /*0720*/  ISETP.GE.U32.AND P5, PT, R35, 0x2, PT ;  /* 0x000000022300780c */ /* 0x000fc40003fa6070 */
[----:B------:R-:W-:Y:S02]  /*0730*/  SHF.R.S32.HI R0, RZ, 0x1f, R3 ;  /* 0x0000001fff007819 */ /* 0x000fe40000011403 */
[----:B0-----:R-:W-:Y:S02]  /*0740*/  ISETP.NE.OR P0, PT, R11, RZ, !P0 ;  /* 0x000000ff0b00720c */ /* 0x001fe40004705670 */
[----:B------:R-:W0:Y:S01]  /*0750*/  LDC R14, c[0x0][0x144] ;  /* 0x00005100ff0e7b82 */ /* 0x000e220000000800 */
[----:B------:R-:W-:Y:S02]  /*0760*/  SHF.R.S32.HI R11, RZ, 0x1f, R8 ;  /* 0x0000001fff0b7819 */ /* 0x000fe40000011408 */
[----:B--2---:R-:W-:Y:S02]  /*0770*/  ISETP.NE.OR P1, PT, R9, RZ, !P1 ;  /* 0x000000ff0900720c */ /* 0x004fe40004f25670 */
[----:B------:R-:W-:Y:S02]  /*0780*/  LEA.HI R11, R11, R8, RZ, 0x2 ;  /* 0x000000080b0b7211 */ /* 0x000fe400078f10ff */
[----:B-1----:R-:W-:-:S02]  /*0790*/  I2FP.F32.U32 R13, UR12 ;  /* 0x0000000c000d7c45 */ /* 0x002fc40008201000 */
[----:B------:R-:W-:Y:S02]  /*07a0*/  LOP3.LUT R11, R11, 0x3ffffffc, RZ, 0xc0, !PT ;  /* 0x3ffffffc0b0b7812 */ /* 0x000fe400078ec0ff */
[----:B------:R-:W-:Y:S01]  /*07b0*/  LEA.HI R2, R0, R3, RZ, 0x3 ;  /* 0x0000000300027211 */ /* 0x000fe200078f18ff */
[----:B------:R-:W-:Y:S01]  /*07c0*/  VOTEU.ALL UP0, P0 ;  /* 0x00000000003f7886 */ /* 0x000fe20000000000 */
[----:B------:R-:W-:Y:S01]  /*07d0*/  FMUL R13, R13, UR4 ;  /* 0x000000040d0d7c20 */ /* 0x000fe20008400000 */
[----:B------:R-:W-:Y:S01]  /*07e0*/  IMAD.IADD R11, R8, 0x1, -R11 ;  /* 0x00000001080b7824 */ /* 0x000fe200078e0a0b */
[----:B---3--:R-:W-:Y:S01]  /*07f0*/  I2FP.F32.U32 R8, R6 ;  /* 0x0000000600087245 */ /* 0x008fe20000201000 */
[----:B------:R-:W-:Y:S01]  /*0800*/  VOTEU.ALL UP1, P1 ;  /* 0x00000000003f7886 */ /* 0x000fe20000820000 */
[----:B------:R-:W1:Y:S01]  /*0810*/  @!UP0 S2UR UR7, SR_CgaCtaId ;  /* 0x00000000000789c3 */ /* 0x000e620000008800 */
[----:B------:R-:W-:Y:S01]  /*0820*/  ULDC UR4, c[0x0][0x154] ;  /* 0x0000550000047ab9 */ /* 0x000fe20000000800 */
[--C-:B------:R-:W-:Y:S01]  /*0830*/  SHF.R.S32.HI R9, RZ, 0x3, R2.reuse ;  /* 0x00000003ff097819 */ /* 0x100fe20000011402 */
[----:B------:R-:W-:Y:S01]  /*0840*/  FMUL R8, R8, UR4 ;  /* 0x0000000408087c20 */ /* 0x000fe20008400000 */
[----:B------:R-:W-:Y:S01]  /*0850*/  SHF.R.S32.HI R12, RZ, 0x1f, R2 ;  /* 0x0000001fff0c7819 */ /* 0x000fe20000011402 */
[----:B------:R-:W2:Y:S01]  /*0860*/  F2I.U32.TRUNC.NTZ R13, R13 ;  /* 0x0000000d000d7305 */ /* 0x000ea2000020f000 */
[----:B------:R-:W-:Y:S01]  /*0870*/  SHF.R.S32.HI R2, RZ, 0x1f, R5 ;  /* 0x0000001fff027819 */ /* 0x000fe20000011405 */
[----:B------:R-:W-:Y:S01]  /*0880*/  UMOV UR4, 0x20 ;  /* 0x0000002000047882 */ /* 0x000fe20000000000 */
[----:B------:R-:W3:Y:S01]  /*0890*/  @!UP1 S2UR UR10, SR_CgaCtaId ;  /* 0x00000000000a99c3 */ /* 0x000ee20000008800 */
[----:B------:R-:W-:Y:S01]  /*08a0*/  LEA.HI R12, R12, R9, RZ, 0x2 ;  /* 0x000000090c0c7211 */ /* 0x000fe200078f10ff */
[----:B------:R-:W-:Y:S01]  /*08b0*/  @!UP0 UMOV UR6, 0x400 ;  /* 0x0000040000068882 */ /* 0x000fe20000000000 */
[----:B------:R-:W-:Y:S01]  /*08c0*/  LEA.HI R2, R2, R5, RZ, 0x2 ;  /* 0x0000000502027211 */ /* 0x000fe200078f10ff */
[----:B------:R-:W-:-:S04]  /*08d0*/  @!UP0 UIADD3 UR4, -UR4, 0x100000, URZ ;  /* 0x0010000004048890 */ /* 0x000fc8000fffe13f */
[----:B------:R-:W-:Y:S02]  /*08e0*/  @!UP0 USHF.L.U32 UR5, UR4, 0xb, URZ ;  /* 0x0000000b04058899 */ /* 0x000fe4000800063f */
[----:B------:R-:W-:Y:S01]  /*08f0*/  @!UP0 USHF.L.U32 UR4, UR4, 0x1, URZ ;  /* 0x0000000104048899 */ /* 0x000fe2000800063f */
[----:B------:R-:W4:Y:S01]  /*0900*/  F2I.U32.TRUNC.NTZ R8, R8 ;  /* 0x0000000800087305 */ /* 0x000f22000020f000 */
[----:B------:R-:W-:Y:S01]  /*0910*/  LOP3.LUT R12, R12, 0xfffffffc, RZ, 0xc0, !PT ;  /* 0xfffffffc0c0c7812 */ /* 0x000fe200078ec0ff */
[----:B------:R-:W-:Y:S01]  /*0920*/  @!UP1 UMOV UR9, 0x400 ;  /* 0x0000040000099882 */ /* 0x000fe20000000000 */
[----:B------:R-:W-:Y:S01]  /*0930*/  LOP3.LUT R2, R2, 0xfffffffc, RZ, 0xc0, !PT ;  /* 0xfffffffc02027812 */ /* 0x000fe200078ec0ff */
[----:B------:R-:W-:Y:S01]  /*0940*/  VOTEU.ALL UP2, P1 ;  /* 0x00000000003f7886 */ /* 0x000fe20000840000 */
[----:B------:R-:W-:Y:S01]  /*0950*/  VOTEU.ALL UP3, P1 ;  /* 0x00000000003f7886 */ /* 0x000fe20000860000 */
[----:B------:R-:W-:Y:S01]  /*0960*/  IMAD.IADD R12, R9, 0x1, -R12 ;  /* 0x00000001090c7824 */ /* 0x000fe200078e0a0c */
[----:B------:R-:W-:Y:S01]  /*0970*/  VOTEU.ALL UP4, P1 ;  /* 0x00000000003f7886 */ /* 0x000fe20000880000 */
[----:B------:R-:W-:Y:S01]  /*0980*/  IMAD.IADD R5, R5, 0x1, -R2 ;  /* 0x0000000105057824 */ /* 0x000fe200078e0a02 */
[----:B------:R-:W-:Y:S01]  /*0990*/  VOTEU.ALL UP5, P1 ;  /* 0x00000000003f7886 */ /* 0x000fe200008a0000 */
[----:B------:R-:W-:Y:S01]  /*09a0*/  IMAD R11, R11, 0x4, R12 ;  /* 0x000000040b0b7824 */ /* 0x000fe200078e020c */
[----:B-1----:R-:W-:Y:S01]  /*09b0*/  @!UP0 ULEA UR8, UR7, UR6, 0x18 ;  /* 0x0000000607088291 */ /* 0x002fe2000f8ec03f */
[----:B--2---:R-:W-:Y:S01]  /*09c0*/  IMAD.MOV R13, RZ, RZ, -R13 ;  /* 0x000000ffff0d7224 */ /* 0x004fe200078e0a0d */
[----:B------:R-:W-:-:S04]  /*09d0*/  @!UP1 UIADD3 UR6, -UR11, 0x100000, URZ ;  /* 0x001000000b069890 */ /* 0x000fc8000fffe13f */
[----:B------:R-:W-:Y:S02]  /*09e0*/  @!UP1 USHF.L.U32 UR7, UR6, 0xb, URZ ;  /* 0x0000000b06079899 */ /* 0x000fe4000800063f */
[----:B------:R-:W-:Y:S01]  /*09f0*/  @!UP1 USHF.L.U32 UR6, UR6, 0x1, URZ ;  /* 0x0000000106069899 */ /* 0x000fe2000800063f */
[----:B------:R-:W-:Y:S01]  /*0a00*/  IMAD.SHL.U32 R56, R11, 0x4, RZ ;  /* 0x000000040b387824 */ /* 0x000fe200078e00ff */
[----:B------:R-:W-:Y:S01]  /*0a10*/  ISETP.NE.AND P1, PT, R5, 0x3, PT ;  /* 0x000000030500780c */ /* 0x000fe20003f25270 */
[----:B----4-:R-:W-:Y:S01]  /*0a20*/  IMAD.MOV R24, RZ, RZ, -R8 ;  /* 0x000000ffff187224 */ /* 0x010fe200078e0a08 */
[----:B-----5:R-:W-:Y:S01]  /*0a30*/  ISETP.EQ.U32.AND P3, PT, R15, 0x1, PT ;  /* 0x000000010f00780c */ /* 0x020fe20003f62070 */
[----:B------:R-:W-:Y:S01]  /*0a40*/  VOTEU.ALL UP0, P0 ;  /* 0x00000000003f7886 */ /* 0x000fe20000000000 */
[----:B---3--:R-:W-:Y:S01]  /*0a50*/  @!UP1 ULEA UR9, UR10, UR9, 0x18 ;  /* 0x000000090a099291 */ /* 0x008fe2000f8ec03f */
[----:B------:R-:W-:Y:S01]  /*0a60*/  IMAD R9, R21, R24, R6 ;  /* 0x0000001815097224 */ /* 0x000fe200078e0206 */
[----:B------:R-:W-:Y:S01]  /*0a70*/  LOP3.LUT R56, R11, 0xc, R56, 0x78, !PT ;  /* 0x0000000c0b387812 */ /* 0x000fe200078e7838 */
[----:B0-----:R-:W-:Y:S01]  /*0a80*/  IMAD R20, R14, R13, UR12 ;  /* 0x0000000c0e147e24 */ /* 0x001fe2000f8e020d */
[----:B------:R-:W-:Y:S01]  /*0a90*/  VOTEU.ALL UP1, P0 ;  /* 0x00000000003f7886 */ /* 0x000fe20000020000 */
[----:B------:R-:W-:Y:S01]  /*0aa0*/  LOP3.LUT P0, RZ, R3, 0x7, RZ, 0xc0, !PT ;  /* 0x0000000703ff7812 */ /* 0x000fe2000780c0ff */
[----:B------:R-:W0:Y:S02]  /*0ab0*/  FENCE.VIEW.ASYNC.S ;  /* 0x00000000000073c6 */ /* 0x000e240000000000 */
[----:B0-----:R0:W1:Y:S01]  /*0ac0*/  @!UP0 SYNCS.EXCH.64 URZ, [UR8+0x1f0], UR4 ;  /* 0x0001f004083f85b2 */ /* 0x0010620008000100 */
[----:B------:R-:W-:Y:S01]  /*0ad0*/  ISETP.NE.AND P4, PT, R9, R56, PT ;  /* 0x000000380900720c */ /* 0x000fe20003f85270 */
[----:B------:R0:W2:Y:S01]  /*0ae0*/  SHFL.IDX PT, R14, R7, RZ, 0x1f ;  /* 0x00001fff070e7589 */ /* 0x0000a200000e0000 */
[----:B------:R-:W-:-:S02]  /*0af0*/  ISETP.EQ.OR P1, PT, R5, RZ, !P1 ;  /* 0x000000ff0500720c */ /* 0x000fc40004f22670 */
[----:B------:R-:W-:Y:S02]  /*0b00*/  ISETP.LT.U32.AND P0, PT, R56, 0x2, !P0 ;  /* 0x000000023800780c */ /* 0x000fe40004701070 */
[----:B------:R-:W-:Y:S02]  /*0b10*/  ISETP.EQ.OR P4, PT, R20, RZ, !P4 ;  /* 0x000000ff1400720c */ /* 0x000fe40006782670 */
[----:B------:R-:W-:Y:S02]  /*0b20*/  ISETP.EQ.AND P1, PT, R10, RZ, P1 ;  /* 0x000000ff0a00720c */ /* 0x000fe40000f22270 */
[----:B------:R-:W-:Y:S02]  /*0b30*/  PLOP3.LUT P0, PT, P0, P4, PT, 0x80, 0x0 ;  /* 0x000000000000781c */ /* 0x000fe40000709070 */
[----:B------:R-:W-:Y:S02]  /*0b40*/  SEL R16, RZ, 0x1, !P1 ;  /* 0x00000001ff107807 */ /* 0x000fe40004800000 */
[----:B------:R-:W-:Y:S01]  /*0b50*/  P2R R67, PR, RZ, 0x1 ;  /* 0x00000001ff437803 */ /* 0x000fe20000000000 */
[----:B------:R0:W3:Y:S01]  /*0b60*/  @!UP1 SYNCS.EXCH.64 URZ, [UR8+0x1f8], UR4 ;  /* 0x0001f804083f95b2 */ /* 0x0000e20008000100 */
[----:B------:R-:W-:Y:S01]  /*0b70*/  NOP ;  /* 0x0000000000007918 */ /* 0x000fe20000000000 */
[----:B------:R-:W-:Y:S01]  /*0b80*/  SEL R16, R16, 0x2, P5 ;  /* 0x0000000210107807 */ /* 0x000fe20002800000 */
[----:B------:R0:W4:Y:S01]  /*0b90*/  @!UP2 SYNCS.EXCH.64 URZ, [UR9+0x1d0], UR6 ;  /* 0x0001d006093fa5b2 */ /* 0x0001220008000100 */
[----:B------:R0:W0:Y:S01]  /*0ba0*/  @!UP3 SYNCS.EXCH.64 URZ, [UR9+0x1d8], UR6 ;  /* 0x0001d806093fb5b2 */ /* 0x0000220008000100 */
[----:B------:R0:W0:Y:S01]  /*0bb0*/  @!UP4 SYNCS.EXCH.64 URZ, [UR9+0x1e0], UR6 ;  /* 0x0001e006093fc5b2 */ /* 0x0000220008000100 */
[----:B------:R0:W0:Y:S01]  /*0bc0*/  @!UP5 SYNCS.EXCH.64 URZ, [UR9+0x1e8], UR6 ;  /* 0x0001e806093fd5b2 */ /* 0x0000220008000100 */
[----:B------:R-:W-:Y:S01]  /*0bd0*/  NOP ;  /* 0x0000000000007918 */ /* 0x000fe20000000000 */
[----:B-1----:R-:W-:Y:S05]  /*0be0*/  @!P3 BRA `(.L_x_4) ;  /* 0x000000000008b947 */ /* 0x002fea0003800000 */
[----:B0--34-:R-:W-:Y:S01]  /*0bf0*/  UCGABAR_ARV ;  /* 0x00000000000079c7 */ /* 0x019fe20008000000 */
[----:B------:R-:W-:Y:S05]  /*0c00*/  BRA `(.L_x_5) ;  /* 0x0000000000047947 */ /* 0x000fea0003800000 */
.L_x_4:
[----:B0--34-:R-:W-:Y:S01]  /*0c10*/  NOP ;  /* 0x0000000000007918 */ /* 0x019fe20000000000 */
.L_x_5:
[----:B------:R-:W-:Y:S01]  /*0c20*/  ULDC.64 UR4, c[0x0][0x598] ;  /* 0x0001660000047ab9 */ /* 0x000fe20000000a00 */
[----:B------:R-:W-:Y:S01]  /*0c30*/  ULDC.64 UR36, c[0x0][0x208] ;  /* 0x0000820000247ab9 */ /* 0x000fe20000000a00 */
[----:B------:R-:W-:-:S04]  /*0c40*/  ISETP.NE.U32.AND P0, PT, RZ, UR4, PT ;  /* 0x00000004ff007c0c */ /* 0x000fc8000bf05070 */
[----:B------:R-:W-:-:S13]  /*0c50*/  ISETP.NE.AND.EX P0, PT, RZ, UR5, PT, P0 ;  /* 0x00000005ff007c0c */ /* 0x000fda000bf05300 */
[----:B------:R-:W-:Y:S05]  /*0c60*/  @!P0 BRA `(.L_x_6) ;  /* 0x00000000001c8947 */ /* 0x000fea0003800000 */
[----:B------:R-:W0:Y:S02]  /*0c70*/  LDC.64 R8, c[0x0][0x598] ;  /* 0x00016600ff087b82 */ /* 0x000e240000000a00 */
[----:B0-----:R-:W3:Y:S02]  /*0c80*/  LDG.E.64 R8, desc[UR36][R8.64] ;  /* 0x0000002408087981 */ /* 0x001ee4000c1e1b00 */
[----:B---3--:R-:W-:-:S04]  /*0c90*/  ISETP.NE.U32.AND P0, PT, R8, RZ, PT ;  /* 0x000000ff0800720c */ /* 0x008fc80003f05070 */
[----:B------:R-:W-:-:S13]  /*0ca0*/  ISETP.NE.AND.EX P0, PT, R9, RZ, PT, P0 ;  /* 0x000000ff0900720c */ /* 0x000fda0003f05300 */
[----:B------:R-:W-:Y:S05]  /*0cb0*/  @!P0 BRA `(.L_x_6) ;  /* 0x0000000000088947 */ /* 0x000fea0003800000 */
[----:B------:R0:W5:Y:S01]  /*0cc0*/  LD.E R57, desc[UR36][R8.64] ;  /* 0x0000002408397980 */ /* 0x000162000c101900 */
[----:B------:R-:W-:Y:S05]  /*0cd0*/  BRA `(.L_x_7) ;  /* 0x0000000000247947 */ /* 0x000fea0003800000 */
.L_x_6:
[----:B------:R-:W-:Y:S02]  /*0ce0*/  ULDC.64 UR4, c[0x0][0x588] ;  /* 0x0001620000047ab9 */ /* 0x000fe40000000a00 */
[----:B------:R-:W-:-:S04]  /*0cf0*/  ISETP.NE.U32.AND P0, PT, RZ, UR4, PT ;  /* 0x00000004ff007c0c */ /* 0x000fc8000bf05070 */
[----:B------:R-:W-:-:S13]  /*0d00*/  ISETP.NE.AND.EX P0, PT, RZ, UR5, PT, P0 ;  /* 0x00000005ff007c0c */ /* 0x000fda000bf05300 */
[----:B------:R-:W-:Y:S05]  /*0d10*/  @!P0 BRA `(.L_x_8) ;  /* 0x00000000000c8947 */ /* 0x000fea0003800000 */
[----:B------:R-:W0:Y:S02]  /*0d20*/  LDC.64 R8, c[0x0][0x588] ;  /* 0x00016200ff087b82 */ /* 0x000e240000000a00 */
[----:B0-----:R1:W5:Y:S01]  /*0d30*/  LDG.E R57, desc[UR36][R8.64] ;  /* 0x0000002408397981 */ /* 0x001362000c1e1900 */
[----:B------:R-:W-:Y:S05]  /*0d40*/  BRA `(.L_x_7) ;  /* 0x0000000000087947 */ /* 0x000fea0003800000 */
.L_x_8:
[----:B------:R-:W-:Y:S02]  /*0d50*/  ULDC UR4, c[0x0][0x580] ;  /* 0x0001600000047ab9 */ /* 0x000fe40000000800 */
[----:B------:R-:W-:-:S07]  /*0d60*/  IMAD.U32 R57, RZ, RZ, UR4 ;  /* 0x00000004ff397e24 */ /* 0x000fce000f8e00ff */
.L_x_7:
[----:B------:R-:W-:Y:S02]  /*0d70*/  ULDC.64 UR4, c[0x0][0x5a0] ;  /* 0x0001680000047ab9 */ /* 0x000fe40000000a00 */
[----:B------:R-:W-:-:S04]  /*0d80*/  ISETP.NE.U32.AND P0, PT, RZ, UR4, PT ;  /* 0x00000004ff007c0c */ /* 0x000fc8000bf05070 */
[----:B------:R-:W-:-:S13]  /*0d90*/  ISETP.NE.AND.EX P0, PT, RZ, UR5, PT, P0 ;  /* 0x00000005ff007c0c */ /* 0x000fda000bf05300 */
[----:B------:R-:W-:Y:S05]  /*0da0*/  @!P0 BRA `(.L_x_9) ;  /* 0x00000000001c8947 */ /* 0x000fea0003800000 */
[----:B01----:R-:W0:Y:S02]  /*0db0*/  LDC.64 R8, c[0x0][0x5a0] ;  /* 0x00016800ff087b82 */ /* 0x003e240000000a00 */
[----:B0-----:R-:W3:Y:S02]  /*0dc0*/  LDG.E.64 R8, desc[UR36][R8.64] ;  /* 0x0000002408087981 */ /* 0x001ee4000c1e1b00 */
[----:B---3--:R-:W-:-:S04]  /*0dd0*/  ISETP.NE.U32.AND P0, PT, R8, RZ, PT ;  /* 0x000000ff0800720c */ /* 0x008fc80003f05070 */
[----:B------:R-:W-:-:S13]  /*0de0*/  ISETP.NE.AND.EX P0, PT, R9, RZ, PT, P0 ;  /* 0x000000ff0900720c */ /* 0x000fda0003f05300 */
[----:B------:R-:W-:Y:S05]  /*0df0*/  @!P0 BRA `(.L_x_9) ;  /* 0x0000000000088947 */ /* 0x000fea0003800000 */
[----:B------:R0:W5:Y:S01]  /*0e00*/  LD.E R58, desc[UR36][R8.64] ;  /* 0x00000024083a7980 */ /* 0x000162000c101900 */
[----:B------:R-:W-:Y:S05]  /*0e10*/  BRA `(.L_x_10) ;  /* 0x0000000000247947 */ /* 0x000fea0003800000 */
.L_x_9:
[----:B------:R-:W-:Y:S02]  /*0e20*/  ULDC.64 UR4, c[0x0][0x590] ;  /* 0x0001640000047ab9 */ /* 0x000fe40000000a00 */
[----:B------:R-:W-:-:S04]  /*0e30*/  ISETP.NE.U32.AND P0, PT, RZ, UR4, PT ;  /* 0x00000004ff007c0c */ /* 0x000fc8000bf05070 */
[----:B------:R-:W-:-:S13]  /*0e40*/  ISETP.NE.AND.EX P0, PT, RZ, UR5, PT, P0 ;  /* 0x00000005ff007c0c */ /* 0x000fda000bf05300 */
[----:B------:R-:W-:Y:S05]  /*0e50*/  @!P0 BRA `(.L_x_11) ;  /* 0x00000000000c8947 */ /* 0x000fea0003800000 */
[----:B------:R-:W3:Y:S02]  /*0e60*/  LDC.64 R58, c[0x0][0x590] ;  /* 0x00016400ff3a7b82 */ /* 0x000ee40000000a00 */
[----:B---3--:R3:W5:Y:S01]  /*0e70*/  LDG.E R58, desc[UR36][R58.64] ;  /* 0x000000243a3a7981 */ /* 0x008762000c1e1900 */
[----:B------:R-:W-:Y:S05]  /*0e80*/  BRA `(.L_x_10) ;  /* 0x0000000000087947 */ /* 0x000fea0003800000 */
.L_x_11:
[----:B------:R-:W-:Y:S02]  /*0e90*/  ULDC UR4, c[0x0][0x584] ;  /* 0x0001610000047ab9 */ /* 0x000fe40000000800 */
[----:B------:R-:W-:-:S07]  /*0ea0*/  IMAD.U32 R58, RZ, RZ, UR4 ;  /* 0x00000004ff3a7e24 */ /* 0x000fce000f8e00ff */
.L_x_10:
[----:B------:R-:W4:Y:S01]  /*0eb0*/  LDC R2, c[0x0][0x65c] ;  /* 0x00019700ff027b82 */ /* 0x000f220000000800 */
[----:B------:R-:W-:Y:S01]  /*0ec0*/  ULDC UR6, c[0x0][0x28c] ;  /* 0x0000a30000067ab9 */ /* 0x000fe20000000800 */
[----:B------:R-:W-:Y:S01]  /*0ed0*/  ISETP.NE.AND P0, PT, R10, 0x2, PT ;  /* 0x000000020a00780c */ /* 0x000fe20003f05270 */
[----:B------:R-:W-:Y:S01]  /*0ee0*/  UIADD3 UR6, UR6, 0x1f, URZ ;  /* 0x0000001f06067890 */ /* 0x000fe2000fffe03f */
[----:B01----:R-:W-:Y:S01]  /*0ef0*/  IMAD.U32 R8, RZ, RZ, UR12 ;  /* 0x0000000cff087e24 */ /* 0x003fe2000f8e00ff */
[----:B------:R-:W-:Y:S01]  /*0f00*/  UMOV UR39, URZ ;  /* 0x0000003f00277c82 */ /* 0x000fe20008000000 */
[----:B------:R-:W-:Y:S01]  /*0f10*/  IMAD.MOV.U32 R9, RZ, RZ, RZ ;  /* 0x000000ffff097224 */ /* 0x000fe200078e00ff */
[----:B------:R-:W-:Y:S01]  /*0f20*/  USHF.R.S32.HI UR7, URZ, 0x1f, UR6 ;  /* 0x0000001f3f077899 */ /* 0x000fe20008011406 */
[----:B------:R-:W-:Y:S01]  /*0f30*/  UMOV UR38, URZ ;  /* 0x0000003f00267c82 */ /* 0x000fe20008000000 */
[----:B------:R-:W-:Y:S02]  /*0f40*/  ULDC.64 UR8, c[0x0][0x650] ;  /* 0x0001940000087ab9 */ /* 0x000fe40000000a00 */
[----:B------:R-:W-:-:S04]  /*0f50*/  ULEA.HI UR7, UR7, UR6, URZ, 0x5 ;  /* 0x0000000607077291 */ /* 0x000fc8000f8f283f */
[----:B------:R-:W-:Y:S01]  /*0f60*/  USHF.R.S32.HI UR40, URZ, 0x5, UR7 ;  /* 0x000000053f287899 */ /* 0x000fe20008011407 */
[----:B----4-:R-:W-:-:S13]  /*0f70*/  ISETP.NE.AND P1, PT, R2, 0x1, PT ;  /* 0x000000010200780c */ /* 0x010fda0003f25270 */
[----:B------:R-:W0:Y:S01]  /*0f80*/  @P1 LDC R19, c[0x0][0x10] ;  /* 0x00000400ff131b82 */ /* 0x000e220000000800 */
[----:B------:R-:W-:Y:S02]  /*0f90*/  @P1 IMAD.MOV.U32 R7, RZ, RZ, RZ ;  /* 0x000000ffff071224 */ /* 0x000fe400078e00ff */
[----:B------:R-:W-:-:S05]  /*0fa0*/  @P1 IMAD.MOV.U32 R17, RZ, RZ, RZ ;  /* 0x000000ffff111224 */ /* 0x000fca00078e00ff */
[----:B------:R-:W1:Y:S01]  /*0fb0*/  @!P1 LDC R11, c[0x0][0xc] ;  /* 0x00000300ff0b9b82 */ /* 0x000e620000000800 */
[----:B------:R-:W-:Y:S01]  /*0fc0*/  ULDC UR4, c[0x0][0xc] ;  /* 0x0000030000047ab9 */ /* 0x000fe20000000800 */
[----:B------:R-:W-:Y:S02]  /*0fd0*/  ULDC UR5, c[0x0][0x10] ;  /* 0x0000040000057ab9 */ /* 0x000fe40000000800 */
[----:B------:R-:W-:-:S04]  /*0fe0*/  UIMAD.WIDE.U32 UR4, UR4, UR5, URZ ;  /* 0x00000005040472a5 */ /* 0x000fc8000f8e003f */
[----:B------:R-:W4:Y:S01]  /*0ff0*/  LDC R2, c[0x0][0x14] ;  /* 0x00000500ff027b82 */ /* 0x000f220000000800 */
[----:B0-----:R-:W-:-:S04]  /*1000*/  @P1 IMAD.WIDE.U32 R18, R19, UR12, R6 ;  /* 0x0000000c13121c25 */ /* 0x001fc8000f8e0006 */
[----:B------:R-:W-:Y:S02]  /*1010*/  @P1 IMAD.IADD R17, R19, 0x1, R17 ;  /* 0x0000000113111824 */ /* 0x000fe400078e0211 */
[----:B-1----:R-:W-:-:S04]  /*1020*/  @!P1 IMAD.WIDE.U32 R8, R6, R11, R8 ;  /* 0x0000000b06089225 */ /* 0x002fc800078e0008 */
[----:B------:R-:W-:Y:S02]  /*1030*/  @!P1 IMAD.MOV.U32 R18, RZ, RZ, R8 ;  /* 0x000000ffff129224 */ /* 0x000fe400078e0008 */
[----:B------:R-:W-:Y:S02]  /*1040*/  @!P1 IMAD.MOV.U32 R17, RZ, RZ, R9 ;  /* 0x000000ffff119224 */ /* 0x000fe400078e0009 */
[----:B----4-:R-:W-:-:S04]  /*1050*/  IMAD.WIDE.U32 R12, R2, UR4, RZ ;  /* 0x00000004020c7c25 */ /* 0x010fc8000f8e00ff */
[----:B------:R-:W-:Y:S01]  /*1060*/  IMAD R23, R2, UR5, RZ ;  /* 0x0000000502177c24 */ /* 0x000fe2000f8e02ff */
[----:B------:R0:W-:Y:S03]  /*1070*/  STL.64 [R1], R12 ;  /* 0x0000000c01007387 */ /* 0x0001e60000100a00 */
[----:B------:R-:W-:Y:S01]  /*1080*/  IMAD.IADD R23, R13, 0x1, R23 ;  /* 0x000000010d177824 */ /* 0x000fe200078e0217 */
[----:B------:R-:W-:Y:S06]  /*1090*/  @P0 BRA `(.L_x_12) ;  /* 0x0000000000200947 */ /* 0x000fec0003800000 */
[----:B------:R-:W-:Y:S01]  /*10a0*/  UISETP.GE.U32.AND UP0, UPT, UR40, 0x1c, UPT ;  /* 0x0000001c2800788c */ /* 0x000fe2000bf06070 */
[----:B------:R-:W-:Y:S01]  /*10b0*/  IADD3 R18, P0, R18, R12, RZ ;  /* 0x0000000c12127210 */ /* 0x000fe20007f1e0ff */
[----:B------:R-:W-:Y:S01]  /*10c0*/  USHF.R.U32.HI UR4, URZ, 0x2, UR40 ;  /* 0x000000023f047899 */ /* 0x000fe20008011628 */
[----:B------:R-:W-:-:S03]  /*10d0*/  UMOV UR38, URZ ;  /* 0x0000003f00267c82 */ /* 0x000fc60008000000 */
[----:B------:R-:W-:Y:S01]  /*10e0*/  UIMAD.WIDE.U32 UR4, UR4, 0x24924925, URZ ;  /* 0x24924925040478a5 */ /* 0x000fe2000f8e003f */
[----:B------:R-:W-:-:S03]  /*10f0*/  IMAD.X R17, R23, 0x1, R17, P0 ;  /* 0x0000000117117824 */ /* 0x000fc600000e0611 */
[----:B------:R-:W-:Y:S02]  /*1100*/  UIMAD UR39, UR5, -0x1c, UR40 ;  /* 0xffffffe4052778a4 */ /* 0x000fe4000f8e0228 */
[----:B------:R-:W-:-:S12]  /*1110*/  @UP0 ULOP3.LUT UR38, UR5, 0x1, URZ, 0xc0, !UPT ;  /* 0x0000000105260892 */ /* 0x000fd8000f8ec03f */
.L_x_12:
[----:B------:R-:W-:Y:S01]  /*1120*/  ISETP.GE.U32.AND P0, PT, R18, UR8, PT ;  /* 0x0000000812007c0c */ /* 0x000fe2000bf06070 */
[----:B------:R-:W-:Y:S01]  /*1130*/  IMAD.MOV.U32 R19, RZ, RZ, -0x1 ;  /* 0xffffffffff137424 */ /* 0x000fe200078e00ff */
[----:B------:R-:W-:Y:S01]  /*1140*/  PRMT R8, RZ, 0x7610, R8 ;  /* 0x00007610ff087816 */ /* 0x000fe20000000008 */
[----:B------:R-:W-:Y:S01]  /*1150*/  IMAD.MOV.U32 R22, RZ, RZ, -0x1 ;  /* 0xffffffffff167424 */ /* 0x000fe200078e00ff */
[----:B------:R-:W-:Y:S01]  /*1160*/  ISETP.GE.U32.AND.EX P0, PT, R17, UR9, PT, P0 ;  /* 0x0000000911007c0c */ /* 0x000fe2000bf06100 */
[----:B------:R-:W-:-:S12]  /*1170*/  IMAD.MOV.U32 R2, RZ, RZ, -0x1 ;  /* 0xffffffffff027424 */ /* 0x000fd800078e00ff */
[----:B------:R-:W-:Y:S05]  /*1180*/  @P0 BRA `(.L_x_13) ;  /* 0x00000004002c0947 */ /* 0x000fea0003800000 */
[----:B------:R-:W1:Y:S01]  /*1190*/  LDC.64 R26, c[0x0][0x628] ;  /* 0x00018a00ff1a7b82 */ /* 0x000e620000000a00 */
[----:B------:R-:W-:Y:S02]  /*11a0*/  IMAD.MOV.U32 R8, RZ, RZ, R18 ;  /* 0x000000ffff087224 */ /* 0x000fe400078e0012 */
[----:B------:R-:W-:-:S05]  /*11b0*/  IMAD.MOV.U32 R9, RZ, RZ, R17 ;  /* 0x000000ffff097224 */ /* 0x000fca00078e0011 */
[----:B------:R-:W4:Y:S08]  /*11c0*/  LDC R2, c[0x0][0x630] ;  /* 0x00018c00ff027b82 */ /* 0x000f300000000800 */
[----:B------:R-:W0:Y:S01]  /*11d0*/  LDC.64 R28, c[0x0][0x620] ;  /* 0x00018800ff1c7b82 */ /* 0x000e220000000a00 */
[----:B-1----:R-:W-:-:S04]  /*11e0*/  ISETP.NE.U32.AND P0, PT, R26, RZ, PT ;  /* 0x000000ff1a00720c */ /* 0x002fc80003f05070 */
[----:B------:R-:W-:-:S13]  /*11f0*/  ISETP.NE.AND.EX P0, PT, R27, RZ, PT, P0 ;  /* 0x000000ff1b00720c */ /* 0x000fda0003f05300 */
[----:B0---4-:R-:W-:Y:S05]  /*1200*/  @!P0 BRA `(.L_x_14) ;  /* 0x0000000000288947 */ /* 0x011fea0003800000 */
[----:B------:R-:W0:Y:S02]  /*1210*/  LDC R13, c[0x0][0x634] ;  /* 0x00018d00ff0d7b82 */ /* 0x000e240000000800 */
[----:B0-----:R-:W-:-:S05]  /*1220*/  IADD3 R13, P0, R18, R13, RZ ;  /* 0x0000000d120d7210 */ /* 0x001fca0007f1e0ff */
[----:B------:R-:W-:-:S04]  /*1230*/  IMAD.X R15, RZ, RZ, R17, P0 ;  /* 0x000000ffff0f7224 */ /* 0x000fc800000e0611 */
[----:B------:R-:W-:-:S04]  /*1240*/  IMAD.WIDE.U32 R8, R15, R26, RZ ;  /* 0x0000001a0f087225 */ /* 0x000fc800078e00ff */
[----:B------:R-:W-:-:S04]  /*1250*/  IMAD.WIDE.U32 R10, P0, R13, R27, R8 ;  /* 0x0000001b0d0a7225 */ /* 0x000fc80007800008 */
[----:B------:R-:W-:-:S04]  /*1260*/  IMAD.WIDE.U32 R8, R13, R26, RZ ;  /* 0x0000001a0d087225 */ /* 0x000fc800078e00ff */
[----:B------:R-:W-:Y:S01]  /*1270*/  IMAD.X R13, RZ, RZ, RZ, P0 ;  /* 0x000000ffff0d7224 */ /* 0x000fe200000e06ff */
[----:B------:R-:W-:Y:S01]  /*1280*/  IADD3 RZ, P0, R9, R10, RZ ;  /* 0x0000000a09ff7210 */ /* 0x000fe20007f1e0ff */
[----:B------:R-:W-:-:S04]  /*1290*/  IMAD.MOV.U32 R12, RZ, RZ, R11 ;  /* 0x000000ffff0c7224 */ /* 0x000fc800078e000b */
[----:B------:R-:W-:-:S08]  /*12a0*/  IMAD.WIDE.U32.X R8, R15, R27, R12, P0 ;  /* 0x0000001b0f087225 */ /* 0x000fd000000e040c */
.L_x_14:
[----:B------:R-:W0:Y:S01]  /*12b0*/  LDC.64 R32, c[0x0][0x640] ;  /* 0x00019000ff207b82 */ /* 0x000e220000000a00 */
[-C--:B------:R-:W-:Y:S01]  /*12c0*/  SHF.R.U64 R30, R8, R2.reuse, R9 ;  /* 0x00000002081e7219 */ /* 0x080fe20000001209 */
[----:B------:R-:W-:Y:S01]  /*12d0*/  IMAD.MOV.U32 R19, RZ, RZ, R17 ;  /* 0x000000ffff137224 */ /* 0x000fe200078e0011 */
[----:B------:R-:W-:Y:S02]  /*12e0*/  SHF.R.U32.HI R2, RZ, R2, R9 ;  /* 0x00000002ff027219 */ /* 0x000fe40000011609 */
[----:B------:R-:W-:-:S03]  /*12f0*/  IADD3 R11, P0, RZ, -R30, RZ ;  /* 0x8000001eff0b7210 */ /* 0x000fc60007f1e0ff */
[----:B------:R-:W1:Y:S02]  /*1300*/  LDC R10, c[0x0][0x618] ;  /* 0x00018600ff0a7b82 */ /* 0x000e640000000800 */
[----:B------:R-:W-:-:S04]  /*1310*/  IMAD.X R9, RZ, RZ, ~R2, P0 ;  /* 0x000000ffff097224 */ /* 0x000fc800000e0e02 */
[-C--:B------:R-:W-:Y:S02]  /*1320*/  IMAD R2, R9, R28.reuse, RZ ;  /* 0x0000001c09027224 */ /* 0x080fe400078e02ff */
[----:B------:R-:W4:Y:S01]  /*1330*/  LDC R13, c[0x0][0x608] ;  /* 0x00018200ff0d7b82 */ /* 0x000f220000000800 */
[----:B------:R-:W-:-:S04]  /*1340*/  IMAD.WIDE.U32 R8, R11, R28, R18 ;  /* 0x0000001c0b087225 */ /* 0x000fc800078e0012 */
[----:B------:R-:W-:Y:S02]  /*1350*/  IMAD R11, R11, R29, R2 ;  /* 0x0000001d0b0b7224 */ /* 0x000fe400078e0202 */
[----:B------:R-:W-:Y:S01]  /*1360*/  IMAD.MOV.U32 R2, RZ, RZ, -0x1 ;  /* 0xffffffffff027424 */ /* 0x000fe200078e00ff */
[----:B------:R-:W2:Y:S01]  /*1370*/  LDC R31, c[0x0][0x658] ;  /* 0x00019600ff1f7b82 */ /* 0x000ea20000000800 */
[----:B------:R-:W-:Y:S01]  /*1380*/  IMAD.IADD R9, R9, 0x1, R11 ;  /* 0x0000000109097824 */ /* 0x000fe200078e020b */
[----:B0-----:R-:W-:Y:S01]  /*1390*/  ISETP.NE.U32.AND P0, PT, R32, RZ, PT ;  /* 0x000000ff2000720c */ /* 0x001fe20003f05070 */
[----:B------:R-:W-:-:S03]  /*13a0*/  IMAD.MOV.U32 R28, RZ, RZ, 0x1 ;  /* 0x00000001ff1c7424 */ /* 0x000fc600078e00ff */
[----:B------:R-:W-:Y:S02]  /*13b0*/  ISETP.NE.AND.EX P0, PT, R33, RZ, PT, P0 ;  /* 0x000000ff2100720c */ /* 0x000fe40003f05300 */
[----:B------:R-:W0:Y:S01]  /*13c0*/  LDC R27, c[0x0][0x600] ;  /* 0x00018000ff1b7b82 */ /* 0x000e220000000800 */
[-CC-:B-1----:R-:W-:Y:S02]  /*13d0*/  SHF.R.U64 R25, R8, R10.reuse, R9.reuse ;  /* 0x0000000a08197219 */ /* 0x182fe40000001209 */
[----:B------:R-:W-:-:S05]  /*13e0*/  SHF.R.U32.HI R8, RZ, R10, R9 ;  /* 0x0000000aff087219 */ /* 0x000fca0000011609 */
[----:B------:R-:W1:Y:S01]  /*13f0*/  LDC R22, c[0x0][0x648] ;  /* 0x00019200ff167b82 */ /* 0x000e620000000800 */
[-CC-:B----4-:R-:W-:Y:S02]  /*1400*/  SHF.R.U64 R34, R25, R13.reuse, R8.reuse ;  /* 0x0000000d19227219 */ /* 0x190fe40000001208 */
[----:B------:R-:W-:-:S05]  /*1410*/  SHF.R.U32.HI R8, RZ, R13, R8 ;  /* 0x0000000dff087219 */ /* 0x000fca0000011608 */
[----:B------:R-:W4:Y:S01]  /*1420*/  LDC R26, c[0x0][0x638] ;  /* 0x00018e00ff1a7b82 */ /* 0x000f220000000800 */
[-CC-:B--2---:R-:W-:Y:S02]  /*1430*/  SHF.R.U64 R36, R34, R31.reuse, R8.reuse ;  /* 0x0000001f22247219 */ /* 0x184fe40000001208 */
[-C--:B------:R-:W-:Y:S02]  /*1440*/  SHF.L.U32 R2, R2, R31.reuse, RZ ;  /* 0x0000001f02027219 */ /* 0x080fe400000006ff */
[----:B------:R-:W-:Y:S01]  /*1450*/  SHF.R.U32.HI R9, RZ, R31, R8 ;  /* 0x0000001fff097219 */ /* 0x000fe20000011608 */
[----:B------:R-:W-:Y:S01]  /*1460*/  IMAD.MOV.U32 R8, RZ, RZ, R36 ;  /* 0x000000ffff087224 */ /* 0x000fe200078e0024 */
[----:B------:R-:W-:Y:S01]  /*1470*/  LOP3.LUT R15, RZ, R2, RZ, 0x33, !PT ;  /* 0x00000002ff0f7212 */ /* 0x000fe200078e33ff */
[----:B------:R-:W2:Y:S01]  /*1480*/  LDC R29, c[0x0][0x610] ;  /* 0x00018400ff1d7b82 */ /* 0x000ea20000000800 */
[----:B------:R-:W-:Y:S05]  /*1490*/  @!P0 BRA `(.L_x_15) ;  /* 0x0000000000288947 */ /* 0x000fea0003800000 */
[----:B------:R-:W3:Y:S02]  /*14a0*/  LDC R13, c[0x0][0x64c] ;  /* 0x00019300ff0d7b82 */ /* 0x000ee40000000800 */
[----:B---3--:R-:W-:-:S05]  /*14b0*/  IADD3 R13, P0, R36, R13, RZ ;  /* 0x0000000d240d7210 */ /* 0x008fca0007f1e0ff */
        /* <DEDUP_REMOVED lines=8> */
.L_x_15:
[----:B-1----:R-:W-:Y:S01]  /*1540*/  SHF.R.U64 R7, R8, R22, R9 ;  /* 0x0000001608077219 */ /* 0x002fe20000001209 */
[----:B0-----:R-:W-:Y:S01]  /*1550*/  VIADD R8, R27, 0xffffffff ;  /* 0xffffffff1b087836 */ /* 0x001fe20000000000 */
[----:B------:R-:W-:Y:S01]  /*1560*/  SHF.L.U32 R2, R28, R31, RZ ;  /* 0x0000001f1c027219 */ /* 0x000fe200000006ff */
[----:B------:R-:W-:Y:S01]  /*1570*/  @P1 IMAD R20, R21, R24, R6 ;  /* 0x0000001815141224 */ /* 0x000fe200078e0206 */
[----:B------:R-:W-:Y:S01]  /*1580*/  LOP3.LUT R15, R34, R15, RZ, 0xc0, !PT ;  /* 0x0000000f220f7212 */ /* 0x000fe200078ec0ff */
[----:B------:R-:W-:Y:S01]  /*1590*/  IMAD.MOV R9, RZ, RZ, -R7 ;  /* 0x000000ffff097224 */ /* 0x000fe200078e0a07 */
[----:B------:R-:W-:Y:S01]  /*15a0*/  LOP3.LUT R8, R25, R8, RZ, 0xc0, !PT ;  /* 0x0000000819087212 */ /* 0x000fe200078ec0ff */
[----:B------:R-:W-:Y:S02]  /*15b0*/  IMAD.MOV.U32 R6, RZ, RZ, 0x1 ;  /* 0x00000001ff067424 */ /* 0x000fe400078e00ff */
[----:B------:R-:W-:Y:S02]  /*15c0*/  IMAD R15, R2, R7, R15 ;  /* 0x00000007020f7224 */ /* 0x000fe400078e020f */
[----:B----4-:R-:W-:-:S02]  /*15d0*/  IMAD R2, R9, R26, R36 ;  /* 0x0000001a09027224 */ /* 0x010fc400078e0224 */
[----:B--2---:R-:W-:Y:S02]  /*15e0*/  IMAD R19, R15, R29, R20 ;  /* 0x0000001d0f137224 */ /* 0x004fe400078e0214 */
[--C-:B------:R-:W-:Y:S01]  /*15f0*/  IMAD R2, R2, R27, R8.reuse ;  /* 0x0000001b02027224 */ /* 0x100fe200078e0208 */
[----:B------:R-:W-:-:S04]  /*1600*/  PRMT R8, R6, 0x7610, R8 ;  /* 0x0000761006087816 */ /* 0x000fc80000000008 */
[----:B------:R-:W-:Y:S02]  /*1610*/  SEL R22, R2, R19, !P1 ;  /* 0x0000001302167207 */ /* 0x000fe40004800000 */
[----:B------:R-:W-:Y:S01]  /*1620*/  SEL R19, R19, R2, !P1 ;  /* 0x0000000213137207 */ /* 0x000fe20004800000 */
[----:B------:R-:W-:-:S07]  /*1630*/  IMAD.MOV.U32 R2, RZ, RZ, R30 ;  /* 0x000000ffff027224 */ /* 0x000fce00078e001e */
.L_x_13:
[----:B------:R-:W-:Y:S05]  /*1640*/  @!P3 BRA `(.L_x_16) ;  /* 0x00000000000cb947 */ /* 0x000fea0003800000 */
[----:B------:R-:W-:Y:S01]  /*1650*/  UCGABAR_WAIT ;  /* 0x0000000000007dc7 */ /* 0x000fe20008000000 */
[----:B------:R-:W-:Y:S01]  /*1660*/  CCTL.IVALL ;  /* 0x00000000ff00798f */ /* 0x000fe20002000000 */
[----:B------:R-:W-:Y:S05]  /*1670*/  BRA `(.L_x_17) ;  /* 0x0000000000047947 */ /* 0x000fea0003800000 */
.L_x_16:
[----:B------:R-:W-:Y:S06]  /*1680*/  BAR.SYNC.DEFER_BLOCKING 0x0 ;  /* 0x0000000000007b1d */ /* 0x000fec0000010000 */
.L_x_17:
[----:B------:R-:W-:Y:S05]  /*1690*/  @!P2 BRA `(.L_x_18) ;  /* 0x000000340084a947 */ /* 0x000fea0003800000 */
[----:B------:R-:W-:-:S13]  /*16a0*/  ISETP.GT.U32.AND P0, PT, R35, 0x1, PT ;  /* 0x000000012300780c */ /* 0x000fda0003f04070 */
[----:B------:R-:W-:Y:S05]  /*16b0*/  @P0 EXIT ;  /* 0x000000000000094d */ /* 0x000fea0003800000 */
.L_x_19:
[----:B------:R-:W-:-:S08]  /*16c0*/  NOP ;  /* 0x0000000000007918 */ /* 0x000fd00000000000 */
[----:B------:R-:W1:Y:S02]  /*16d0*/  USETMAXREG.TRY_ALLOC.CTAPOOL UP0, 0xe8 ;  /* 0x000000e8000079c8 */ /* 0x000e640008000600 */
[----:B-1----:R-:W-:-:S13]  /*16e0*/  PLOP3.LUT P0, PT, PT, PT, UP0, 0x80, 0x0 ;  /* 0x000000000000781c */ /* 0x002fda0003f0f008 */
[----:B------:R-:W-:Y:S05]  /*16f0*/  @!P0 BRA `(.L_x_19) ;  /* 0xfffffffc00f08947 */ /* 0x000fea000383ffff */
[----:B------:R-:W-:-:S13]  /*1700*/  LOP3.LUT P0, RZ, R8, 0xff, RZ, 0xc0, !PT ;  /* 0x000000ff08ff7812 */ /* 0x000fda000780c0ff */
[----:B------:R-:W-:Y:S05]  /*1710*/  @!P0 EXIT ;  /* 0x000000000000894d */ /* 0x000fea0003800000 */
[----:B------:R-:W1:Y:S01]  /*1720*/  S2UR UR4, SR_CgaCtaId ;  /* 0x00000000000479c3 */ /* 0x000e620000008800 */
[----:B--2---:R-:W-:Y:S01]  /*1730*/  VIADD R14, R14, 0xffffffff ;  /* 0xffffffff0e0e7836 */ /* 0x004fe20000000000 */
[CC--:B------:R-:W-:Y:S01]  /*1740*/  LEA.HI R4, R0.reuse, R3.reuse, RZ, 0x2 ;  /* 0x0000000300047211 */ /* 0x0c0fe200078f10ff */
[----:B------:R-:W-:Y:S01]  /*1750*/  UMOV UR41, 0x400 ;  /* 0x0000040000297882 */ /* 0x000fe20000000000 */
[----:B------:R-:W-:Y:S01]  /*1760*/  LEA.HI R0, R0, R3, RZ, 0x5 ;  /* 0x0000000300007211 */ /* 0x000fe200078f28ff */
[----:B------:R-:W-:Y:S01]  /*1770*/  UISETP.LT.AND UP0, UPT, UR40, 0x1, UPT ;  /* 0x000000012800788c */ /* 0x000fe2000bf01270 */
[----:B------:R-:W-:Y:S01]  /*1780*/  R2UR UR42, R14 ;  /* 0x000000000e2a72ca */ /* 0x000fe200000e0000 */
[----:B------:R-:W-:Y:S01]  /*1790*/  ULDC UR6, c[0x0][0x284] ;  /* 0x0000a10000067ab9 */ /* 0x000fe20000000800 */
[--C-:B------:R-:W-:Y:S01]  /*17a0*/  SHF.R.S32.HI R60, RZ, 0x2, R4.reuse ;  /* 0x00000002ff3c7819 */ /* 0x100fe20000011404 */
[----:B------:R-:W-:Y:S01]  /*17b0*/  USEL UR43, UR40, 0x1, UP0 ;  /* 0x00000001282b7887 */ /* 0x000fe20008000000 */
[----:B------:R-:W-:Y:S01]  /*17c0*/  SHF.R.S32.HI R5, RZ, 0x1f, R4 ;  /* 0x0000001fff057819 */ /* 0x000fe20000011404 */
[----:B------:R-:W-:Y:S01]  /*17d0*/  USHF.L.U32 UR46, UR40, 0x1, URZ ;  /* 0x00000001282e7899 */ /* 0x000fe2000800063f */
[----:B------:R-:W-:Y:S01]  /*17e0*/  LOP3.LUT R4, R4, 0xfffffffc, RZ, 0xc0, !PT ;  /* 0xfffffffc04047812 */ /* 0x000fe200078ec0ff */
[----:B------:R-:W-:Y:S01]  /*17f0*/  UIADD3 UR43, -UR43, UR40, URZ ;  /* 0x000000282b2b7290 */ /* 0x000fe2000fffe13f */
[----:B------:R-:W-:-:S02]  /*1800*/  LEA.HI R5, R5, R60, RZ, 0x3 ;  /* 0x0000003c05057211 */ /* 0x000fc400078f18ff */
[----:B------:R-:W-:Y:S01]  /*1810*/  ISETP.NE.AND P0, PT, R14, RZ, PT ;  /* 0x000000ff0e00720c */ /* 0x000fe20003f05270 */
[----:B---3--:R-:W-:Y:S01]  /*1820*/  IMAD.IADD R59, R3, 0x1, -R4 ;  /* 0x00000001033b7824 */ /* 0x008fe200078e0a04 */
[----:B------:R-:W-:Y:S01]  /*1830*/  LOP3.LUT R5, R5, 0xfffffff8, RZ, 0xc0, !PT ;  /* 0xfffffff805057812 */ /* 0x000fe200078ec0ff */
[----:B------:R-:W-:Y:S01]  /*1840*/  USHF.L.U32 UR42, UR42, 0x3, URZ ;  /* 0x000000032a2a7899 */ /* 0x000fe2000800063f */
[----:B------:R-:W-:Y:S02]  /*1850*/  LOP3.LUT R72, R16, 0x1, RZ, 0xfc, !PT ;  /* 0x0000000110487812 */ /* 0x000fe400078efcff */
[----:B------:R-:W-:Y:S01]  /*1860*/  SEL R73, RZ, 0x1, P0 ;  /* 0x00000001ff497807 */ /* 0x000fe20000000000 */
[----:B------:R-:W-:Y:S01]  /*1870*/  IMAD.IADD R60, R60, 0x1, -R5 ;  /* 0x000000013c3c7824 */ /* 0x000fe200078e0a05 */
[----:B-1----:R-:W-:Y:S01]  /*1880*/  ULEA UR41, UR4, UR41, 0x18 ;  /* 0x0000002904297291 */ /* 0x002fe2000f8ec03f */
[----:B------:R-:W-:Y:S01]  /*1890*/  SHF.R.S32.HI R5, RZ, 0x5, R0 ;  /* 0x00000005ff057819 */ /* 0x000fe20000011400 */
[----:B------:R-:W-:-:S02]  /*18a0*/  IMAD.U32 R63, RZ, RZ, UR42 ;  /* 0x0000002aff3f7e24 */ /* 0x000fc4000f8e00ff */
[----:B------:R-:W-:Y:S01]  /*18b0*/  UIADD3 UR47, UR41, 0x1d0, URZ ;  /* 0x000001d0292f7890 */ /* 0x000fe2000fffe03f */
[--C-:B------:R-:W-:Y:S01]  /*18c0*/  SHF.R.S32.HI R61, RZ, 0x1f, R60.reuse ;  /* 0x0000001fff3d7819 */ /* 0x100fe2000001143c */
[----:B------:R-:W-:Y:S01]  /*18d0*/  UIADD3 UR4, UR41, 0x1c300, URZ ;  /* 0x0001c30029047890 */ /* 0x000fe2000fffe03f */
[--C-:B------:R-:W-:Y:S01]  /*18e0*/  IMAD R66, R5, -0x10, -R60.reuse ;  /* 0xfffffff005427824 */ /* 0x100fe200078e0a3c */
[----:B------:R-:W-:Y:S01]  /*18f0*/  UIADD3 UR5, UR41, 0x300, URZ ;  /* 0x0000030029057890 */ /* 0x000fe2000fffe03f */
[----:B------:R-:W-:Y:S01]  /*1900*/  LOP3.LUT R65, R63, 0x8, RZ, 0xc0, !PT ;  /* 0x000000083f417812 */ /* 0x000fe200078ec0ff */
[----:B------:R-:W-:Y:S01]  /*1910*/  USHF.R.U32.HI UR4, URZ, 0x4, UR4 ;  /* 0x000000043f047899 */ /* 0x000fe20008011604 */
[----:B------:R-:W-:Y:S01]  /*1920*/  IMAD.U32 R62, RZ, RZ, UR47 ;  /* 0x0000002fff3e7e24 */ /* 0x000fe2000f8e00ff */
[----:B------:R-:W-:Y:S01]  /*1930*/  USHF.R.U32.HI UR5, URZ, 0x4, UR5 ;  /* 0x000000043f057899 */ /* 0x000fe20008011605 */
[----:B------:R-:W-:Y:S01]  /*1940*/  IMAD.WIDE R60, R5, 0x10, R60 ;  /* 0x00000010053c7825 */ /* 0x000fe200078e023c */
[----:B------:R-:W-:Y:S01]  /*1950*/  ULOP3.LUT UR4, UR4, 0x3fff, URZ, 0xc0, !UPT ;  /* 0x00003fff04047892 */ /* 0x000fe2000f8ec03f */
[----:B------:R-:W-:Y:S01]  /*1960*/  LOP3.LUT R63, R63, 0x8, RZ, 0xc, !PT ;  /* 0x000000083f3f7812 */ /* 0x000fe200078e0cff */
[----:B------:R-:W-:Y:S01]  /*1970*/  ULOP3.LUT UR5, UR5, 0x3fff, URZ, 0xc0, !UPT ;  /* 0x00003fff05057892 */ /* 0x000fe2000f8ec03f */
[----:B------:R-:W-:Y:S01]  /*1980*/  VIADD R64, R62, UR42 ;  /* 0x0000002a3e407c36 */ /* 0x000fe20008000000 */
[----:B------:R-:W-:Y:S01]  /*1990*/  LOP3.LUT R65, R65, 0x18, RZ, 0x3c, !PT ;  /* 0x0000001841417812 */ /* 0x000fe200078e3cff */
[----:B------:R-:W-:Y:S01]  /*19a0*/  VIADD R66, R66, UR6 ;  /* 0x0000000642427c36 */ /* 0x000fe20008000000 */
[----:B------:R-:W-:-:S02]  /*19b0*/  ULOP3.LUT UR44, UR4, 0x10000, URZ, 0xfc, !UPT ;  /* 0x00010000042c7892 */ /* 0x000fc4000f8efc3f */
[----:B------:R-:W-:-:S12]  /*19c0*/  ULOP3.LUT UR45, UR5, 0x10000, URZ, 0xfc, !UPT ;  /* 0x00010000052d7892 */ /* 0x000fd8000f8efc3f */
.L_x_103:
[----:B------:R-:W-:Y:S01]  /*19d0*/  SHF.L.U32 R3, R73, 0x1f, RZ ;  /* 0x0000001f49037819 */ /* 0x000fe200000006ff */
[----:B------:R-:W-:Y:S02]  /*19e0*/  ULDC UR4, c[0x0][0x28c] ;  /* 0x0000a30000047ab9 */ /* 0x000fe40000000800 */
[----:B------:R-:W-:Y:S01]  /*19f0*/  ISETP.LT.AND P1, PT, RZ, UR4, PT ;  /* 0x00000004ff007c0c */ /* 0x000fe2000bf21270 */
[----:B-1----:R-:W1:Y:S02]  /*1a00*/  SYNCS.PHASECHK.TRANS64.TRYWAIT P0, [R62+UR42], R3 ;  /* 0x000000033e0075a7 */ /* 0x002e64000800016a */
[----:B-1-34-:R-:W-:Y:S10]  /*1a10*/  @!P0 BRA `(.L_x_20) ;  /* 0x0000005000188947 */ /* 0x01aff40003800000 */
.L_x_149:
[----:B------:R-:W-:Y:S05]  /*1a20*/  @P1 BRA `(.L_x_21) ;  /* 0x0000000000401947 */ /* 0x000fea0003800000 */
[----:B------:R-:W-:Y:S01]  /*1a30*/  MOV R0, 0x0 ;  /* 0x0000000000007802 */ /* 0x000fe20000000f00 */
[----:B------:R-:W-:Y:S01]  /*1a40*/  ULDC.64 UR4, c[0x4][0x68] ;  /* 0x01001a0000047ab9 */ /* 0x000fe20000000a00 */
[----:B------:R-:W-:Y:S01]  /*1a50*/  ULDC.64 UR6, c[0x4][0x8] ;  /* 0x0100020000067ab9 */ /* 0x000fe20000000a00 */
[----:B------:R-:W-:Y:S01]  /*1a60*/  IMAD.U32 R4, RZ, RZ, UR4 ;  /* 0x00000004ff047e24 */ /* 0x000fe2000f8e00ff */
[----:B------:R2:W3:Y:S01]  /*1a70*/  LDC.64 R14, c[0x4][R0] ;  /* 0x01000000000e7b82 */ /* 0x0004e20000000a00 */
[----:B------:R-:W-:Y:S01]  /*1a80*/  IMAD.U32 R5, RZ, RZ, UR5 ;  /* 0x00000005ff057e24 */ /* 0x000fe2000f8e00ff */
[----:B------:R-:W-:Y:S01]  /*1a90*/  ULDC.64 UR4, c[0x4][0x70] ;  /* 0x01001c0000047ab9 */ /* 0x000fe20000000a00 */
[----:B------:R-:W-:Y:S02]  /*1aa0*/  IMAD.U32 R10, RZ, RZ, UR6 ;  /* 0x00000006ff0a7e24 */ /* 0x000fe4000f8e00ff */
[----:B------:R-:W-:Y:S02]  /*1ab0*/  IMAD.U32 R6, RZ, RZ, UR4 ;  /* 0x00000004ff067e24 */ /* 0x000fe4000f8e00ff */
[----:B------:R-:W-:-:S02]  /*1ac0*/  IMAD.U32 R7, RZ, RZ, UR5 ;  /* 0x00000005ff077e24 */ /* 0x000fc4000f8e00ff */
[----:B------:R-:W-:Y:S02]  /*1ad0*/  IMAD.U32 R11, RZ, RZ, UR7 ;  /* 0x00000007ff0b7e24 */ /* 0x000fe4000f8e00ff */
[----:B------:R-:W-:Y:S02]  /*1ae0*/  IMAD.MOV.U32 R8, RZ, RZ, 0x1e1 ;  /* 0x000001e1ff087424 */ /* 0x000fe400078e00ff */
[----:B0-----:R-:W-:Y:S02]  /*1af0*/  IMAD.MOV.U32 R12, RZ, RZ, 0x1 ;  /* 0x00000001ff0c7424 */ /* 0x001fe400078e00ff */
[----:B--2---:R-:W-:-:S07]  /*1b00*/  IMAD.MOV.U32 R13, RZ, RZ, RZ ;  /* 0x000000ffff0d7224 */ /* 0x004fce00078e00ff */
[----:B------:R-:W-:-:S07]  /*1b10*/  LEPC R20, `(.L_x_21) ;  /* 0x000000001014794e */ /* 0x000fce0000000000 */
[----:B-1-3-5:R-:W-:Y:S05]  /*1b20*/  CALL.ABS.NOINC R14 ;  /* 0x000000000e007343 */ /* 0x02afea0003c00000 */
.L_x_21:
[----:B------:R-:W-:-:S13]  /*1b30*/  ISETP.NE.AND P0, PT, R72, 0x3, PT ;  /* 0x000000034800780c */ /* 0x000fda0003f05270 */
[----:B------:R-:W-:Y:S05]  /*1b40*/  @!P0 BRA `(.L_x_22) ;  /* 0x0000000000048947 */ /* 0x000fea0003800000 */
[----:B------:R-:W-:Y:S01]  /*1b50*/  BPT.TRAP 0x1 ;  /* 0x000000040000795c */ /* 0x000fe20000300000 */
.L_x_22:
[----:B-1----:R-:W-:Y:S02]  /*1b60*/  IMAD.U32 R3, RZ, RZ, UR39 ;  /* 0x00000027ff037e24 */ /* 0x002fe4000f8e00ff */
[----:B------:R-:W-:-:S03]  /*1b70*/  IMAD.U32 R0, RZ, RZ, UR38 ;  /* 0x00000026ff007e24 */ /* 0x000fc6000f8e00ff */
[----:B------:R-:W-:Y:S02]  /*1b80*/  LEA R3, R3, UR41, 0x3 ;  /* 0x0000002903037c11 */ /* 0x000fe4000f8e18ff */
[----:B------:R-:W-:-:S04]  /*1b90*/  SHF.L.U32 R0, R0, 0x1f, RZ ;  /* 0x0000001f00007819 */ /* 0x000fc800000006ff */
[----:B------:R1:W2:Y:S01]  /*1ba0*/  SYNCS.PHASECHK.TRANS64.TRYWAIT P1, [R3+URZ], R0 ;  /* 0x00000000030075a7 */ /* 0x0002a2000802017f */
[----:B------:R-:W-:Y:S05]  /*1bb0*/  @!P0 BRA `(.L_x_23) ;  /* 0x0000000000048947 */ /* 0x000fea0003800000 */
[----:B------:R-:W-:Y:S01]  /*1bc0*/  BPT.TRAP 0x1 ;  /* 0x000000040000795c */ /* 0x000fe20000300000 */
.L_x_23:
[----:B--2---:R-:W-:Y:S05]  /*1bd0*/  @P1 BRA `(.L_x_24) ;  /* 0x0000000000081947 */ /* 0x004fea0003800000 */
[----:B------:R-:W2:Y:S02]  /*1be0*/  SYNCS.PHASECHK.TRANS64.TRYWAIT P1, [R3+URZ], R0 ;  /* 0x00000000030075a7 */ /* 0x000ea4000802017f */
[----:B--2---:R-:W-:Y:S05]  /*1bf0*/  @!P1 BRA `(.L_x_25) ;  /* 0x0000004c00b49947 */ /* 0x004fea0003800000 */
.L_x_24:
[----:B------:R-:W-:Y:S05]  /*1c00*/  WARPSYNC.ALL ;  /* 0x0000000000007948 */ /* 0x000fea0003800000 */
[----:B------:R-:W-:Y:S01]  /*1c10*/  ULEA UR4, UR39, UR45, 0x8 ;  /* 0x0000002d27047291 */ /* 0x000fe2000f8e403f */
[----:B------:R-:W-:Y:S01]  /*1c20*/  WARPGROUP.ARRIVE ;  /* 0x00000000000079c5 */ /* 0x000fe20000000000 */
[----:B------:R-:W-:Y:S01]  /*1c30*/  ULEA UR6, UR39, UR44, 0x8 ;  /* 0x0000002c27067291 */ /* 0x000fe2000f8e403f */
[----:B-12---:R-:W-:Y:S01]  /*1c40*/  IMAD.U32 R0, RZ, RZ, UR43 ;  /* 0x0000002bff007e24 */ /* 0x006fe2000f8e00ff */
[----:B------:R-:W-:Y:S01]  /*1c50*/  UMOV UR5, 0x80000020 ;  /* 0x8000002000057882 */ /* 0x000fe20000000000 */
[----:B------:R-:W-:-:S03]  /*1c60*/  UMOV UR7, 0x80000020 ;  /* 0x8000002000077882 */ /* 0x000fc60000000000 */
[----:B------:R-:W-:-:S03]  /*1c70*/  ISETP.GE.AND P1, PT, R0, 0x1, PT ;  /* 0x000000010000780c */ /* 0x000fc60003f26270 */
[----:B------:R-:W-:Y:S01]  /*1c80*/  HGMMA.64x64x16.F32.BF16 R24, gdesc[UR4], RZ, !UPT, gsb0 ;  /* 0x00e00000041879f0 */ /* 0x000fe2000c0018ff */
[----:B------:R-:W-:Y:S02]  /*1c90*/  UIADD3 UR4, UR4, 0x2, URZ ;  /* 0x0000000204047890 */ /* 0x000fe4000fffe03f */
[----:B------:R-:W-:Y:S01]  /*1ca0*/  UIADD3 UR6, UR6, 0x2, URZ ;  /* 0x0000000206067890 */ /* 0x000fe2000fffe03f */
[----:B------:R-:W-:Y:S01]  /*1cb0*/  UMOV UR5, 0x80000020 ;  /* 0x8000002000057882 */ /* 0x000fe20000000000 */
[----:B------:R-:W-:Y:S01]  /*1cc0*/  UMOV UR7, 0x80000020 ;  /* 0x8000002000077882 */ /* 0x000fe20000000000 */
[----:B------:R-:W-:Y:S02]  /*1cd0*/  WARPGROUP.DEPBAR.LE gsb0, 0x0 ;  /* 0x00008000000079c5 */ /* 0x000fe40000010000 */
[----:B------:R-:W-:-:S06]  /*1ce0*/  WARPGROUP.ARRIVE ;  /* 0x00000000000079c5 */ /* 0x000fcc0000000000 */
[----:B------:R-:W-:Y:S03]  /*1cf0*/  HGMMA.64x64x16.F32.BF16 R24, gdesc[UR4], R24, gsb0 ;  /* 0x00e00000041879f0 */ /* 0x000fe60008001818 */
[----:B------:R-:W-:Y:S02]  /*1d00*/  WARPGROUP.DEPBAR.LE gsb0, 0x0 ;  /* 0x00008000000079c5 */ /* 0x000fe40000010000 */
[----:B------:R-:W-:Y:S05]  /*1d10*/  @!P1 BRA `(.L_x_26) ;  /* 0x0000000000d49947 */ /* 0x000fea0003800000 */
[----:B------:R-:W-:Y:S01]  /*1d20*/  UIADD3 UR4, UR39, 0x1, URZ ;  /* 0x0000000127047890 */ /* 0x000fe2000fffe03f */
[----:B------:R-:W-:Y:S02]  /*1d30*/  IMAD.U32 R0, RZ, RZ, UR43 ;  /* 0x0000002bff007e24 */ /* 0x000fe4000f8e00ff */
[----:B------:R-:W-:Y:S01]  /*1d40*/  IMAD.U32 R3, RZ, RZ, UR39 ;  /* 0x00000027ff037e24 */ /* 0x000fe2000f8e00ff */
[----:B------:R-:W-:-:S04]  /*1d50*/  UISETP.NE.AND UP0, UPT, UR4, 0x1c, UPT ;  /* 0x0000001c0400788c */ /* 0x000fc8000bf05270 */
[----:B------:R-:W-:Y:S02]  /*1d60*/  USEL UR5, URZ, 0x1, UP0 ;  /* 0x000000013f057887 */ /* 0x000fe40008000000 */
[----:B------:R-:W-:Y:S02]  /*1d70*/  USEL UR8, UR4, URZ, UP0 ;  /* 0x0000003f04087287 */ /* 0x000fe40008000000 */
[----:B------:R-:W-:-:S06]  /*1d80*/  ULOP3.LUT UR5, UR38, UR5, URZ, 0x3c, !UPT ;  /* 0x0000000526057292 */ /* 0x000fcc000f8e3c3f */
[----:B------:R-:W-:-:S07]  /*1d90*/  IMAD.U32 R6, RZ, RZ, UR5 ;  /* 0x00000005ff067e24 */ /* 0x000fce000f8e00ff */
.L_x_33:
[----:B------:R-:W-:Y:S05]  /*1da0*/  @!P0 BRA `(.L_x_27) ;  /* 0x0000000000048947 */ /* 0x000fea0003800000 */
[----:B------:R-:W-:Y:S01]  /*1db0*/  BPT.TRAP 0x1 ;  /* 0x000000040000795c */ /* 0x000fe20000300000 */
.L_x_27:
[----:B------:R-:W-:Y:S01]  /*1dc0*/  ULEA UR4, UR8, UR41, 0x3 ;  /* 0x0000002908047291 */ /* 0x000fe2000f8e183f */
[----:B------:R-:W-:-:S08]  /*1dd0*/  SHF.L.U32 R4, R6, 0x1f, RZ ;  /* 0x0000001f06047819 */ /* 0x000fd000000006ff */
[----:B------:R1:W2:Y:S01]  /*1de0*/  SYNCS.PHASECHK.TRANS64.TRYWAIT P1, [UR4], R4 ;  /* 0x00000004ff0075a7 */ /* 0x0002a20008020144 */
[----:B------:R-:W-:Y:S05]  /*1df0*/  @!P0 BRA `(.L_x_28) ;  /* 0x0000000000048947 */ /* 0x000fea0003800000 */
[----:B------:R-:W-:Y:S01]  /*1e00*/  BPT.TRAP 0x1 ;  /* 0x000000040000795c */ /* 0x000fe20000300000 */
.L_x_28:
[----:B--2---:R-:W-:Y:S05]  /*1e10*/  @P1 BRA `(.L_x_29) ;  /* 0x0000000000081947 */ /* 0x004fea0003800000 */
[----:B------:R-:W2:Y:S02]  /*1e20*/  SYNCS.PHASECHK.TRANS64.TRYWAIT P1, [UR4], R4 ;  /* 0x00000004ff0075a7 */ /* 0x000ea40008020144 */
[----:B--2---:R-:W-:Y:S05]  /*1e30*/  @!P1 BRA `(.L_x_30) ;  /* 0x0000004c00389947 */ /* 0x004fea0003800000 */
.L_x_29:
[----:B------:R-:W-:Y:S01]  /*1e40*/  ULEA UR4, UR8, UR45, 0x8 ;  /* 0x0000002d08047291 */ /* 0x000fe2000f8e403f */
[----:B------:R-:W-:Y:S01]  /*1e50*/  WARPGROUP.ARRIVE ;  /* 0x00000000000079c5 */ /* 0x000fe20000000000 */
[----:B------:R-:W-:Y:S01]  /*1e60*/  ULEA UR6, UR8, UR44, 0x8 ;  /* 0x0000002c08067291 */ /* 0x000fe2000f8e403f */
[----:B------:R-:W-:Y:S01]  /*1e70*/  UMOV UR5, 0x80000020 ;  /* 0x8000002000057882 */ /* 0x000fe20000000000 */
[----:B------:R-:W-:-:S07]  /*1e80*/  UMOV UR7, 0x80000020 ;  /* 0x8000002000077882 */ /* 0x000fce0000000000 */
[----:B------:R-:W-:Y:S01]  /*1e90*/  HGMMA.64x64x16.F32.BF16 R24, gdesc[UR4], R24, gsb0 ;  /* 0x00e00000041879f0 */ /* 0x000fe20008001818 */
        /* <DEDUP_REMOVED lines=9> */
[----:B------:R-:W-:Y:S01]  /*1f30*/  BPT.TRAP 0x1 ;  /* 0x000000040000795c */ /* 0x000fe20000300000 */
.L_x_31:
[----:B------:R-:W-:-:S13]  /*1f40*/  ISETP.NE.AND P1, PT, R67, RZ, PT ;  /* 0x000000ff4300720c */ /* 0x000fda0003f25270 */
[----:B-12---:R-:W-:-:S05]  /*1f50*/  @P1 LEA R4, R3, UR41, 0x3 ;  /* 0x0000002903041c11 */ /* 0x006fca000f8e18ff */
[----:B------:R-:W-:-:S05]  /*1f60*/  @P1 VIADD R5, R4, 0xe0 ;  /* 0x000000e004051836 */ /* 0x000fca0000000000 */
[----:B------:R-:W-:-:S04]  /*1f70*/  @P1 PRMT R5, R56, 0x654, R5 ;  /* 0x0000065438051816 */ /* 0x000fc80000000005 */
[----:B------:R1:W-:Y:S01]  /*1f80*/  @P1 SYNCS.ARRIVE.TRANS64.RED.A1T0 RZ, [R5+URZ], RZ ;  /* 0x000000ff05ff19a7 */ /* 0x0003e2000810043f */
[----:B------:R-:W-:-:S13]  /*1f90*/  ISETP.GT.U32.AND P1, PT, R16, 0x1, PT ;  /* 0x000000011000780c */ /* 0x000fda0003f24070 */
[----:B-1----:R-:W-:Y:S05]  /*1fa0*/  @P1 BRA `(.L_x_32) ;  /* 0x0000000000041947 */ /* 0x002fea0003800000 */
[----:B------:R-:W-:Y:S01]  /*1fb0*/  BPT.TRAP 0x1 ;  /* 0x000000040000795c */ /* 0x000fe20000300000 */
.L_x_32:
[----:B------:R-:W-:Y:S01]  /*1fc0*/  UIADD3 UR8, UR8, 0x1, URZ ;  /* 0x0000000108087890 */ /* 0x000fe2000fffe03f */
[C---:B------:R-:W-:Y:S01]  /*1fd0*/  ISETP.GT.AND P2, PT, R0.reuse, 0x1, PT ;  /* 0x000000010000780c */ /* 0x040fe20003f44270 */
[----:B------:R-:W-:Y:S02]  /*1fe0*/  VIADD R3, R3, 0x1 ;  /* 0x0000000103037836 */ /* 0x000fe40000000000 */
[----:B------:R-:W-:Y:S01]  /*1ff0*/  UISETP.NE.AND UP0, UPT, UR8, 0x1c, UPT ;  /* 0x0000001c0800788c */ /* 0x000fe2000bf05270 */
[----:B------:R-:W-:Y:S02]  /*2000*/  VIADD R0, R0, 0xffffffff ;  /* 0xffffffff00007836 */ /* 0x000fe40000000000 */
[C---:B------:R-:W-:Y:S01]  /*2010*/  ISETP.NE.AND P1, PT, R3.reuse, 0x1c, PT ;  /* 0x0000001c0300780c */ /* 0x040fe20003f25270 */
[----:B------:R-:W-:Y:S02]  /*2020*/  USEL UR4, URZ, 0x1, UP0 ;  /* 0x000000013f047887 */ /* 0x000fe40008000000 */
[----:B------:R-:W-:Y:S01]  /*2030*/  USEL UR8, UR8, URZ, UP0 ;  /* 0x0000003f08087287 */ /* 0x000fe20008000000 */
[----:B------:R-:W-:-:S03]  /*2040*/  SEL R3, R3, RZ, P1 ;  /* 0x000000ff03037207 */ /* 0x000fc60000800000 */
[----:B------:R-:W-:Y:S01]  /*2050*/  LOP3.LUT R6, R6, UR4, RZ, 0x3c, !PT ;  /* 0x0000000406067c12 */ /* 0x000fe2000f8e3cff */
[----:B------:R-:W-:Y:S07]  /*2060*/  @P2 BRA `(.L_x_33) ;  /* 0xfffffffc004c2947 */ /* 0x000fee000383ffff */
.L_x_26:
[----:B------:R-:W1:Y:S01]  /*2070*/  LDC R0, c[0x0][0x28c] ;  /* 0x0000a300ff007b82 */ /* 0x000e620000000800 */
[----:B------:R2:W-:Y:S01]  /*2080*/  SYNCS.ARRIVE.TRANS64.A1T0 RZ, [R63+UR47], RZ ;  /* 0x000000ff3fff79a7 */ /* 0x0005e2000810002f */
[----:B-1----:R-:W-:-:S13]  /*2090*/  ISETP.GE.AND P1, PT, R0, 0x1, PT ;  /* 0x000000010000780c */ /* 0x002fda0003f26270 */
[----:B--2---:R-:W-:Y:S05]  /*20a0*/  @!P1 BRA `(.L_x_34) ;  /* 0x0000000000449947 */ /* 0x004fea0003800000 */
[----:B------:R-:W-:Y:S05]  /*20b0*/  @!P0 BRA `(.L_x_35) ;  /* 0x0000000000048947 */ /* 0x000fea0003800000 */
[----:B------:R-:W-:Y:S01]  /*20c0*/  BPT.TRAP 0x1 ;  /* 0x000000040000795c */ /* 0x000fe20000300000 */
.L_x_35:
[----:B------:R-:W-:-:S13]  /*20d0*/  ISETP.NE.AND P0, PT, R67, RZ, PT ;  /* 0x000000ff4300720c */ /* 0x000fda0003f05270 */
[----:B------:R-:W-:-:S05]  /*20e0*/  VOTEU.ANY UP0, P0 ;  /* 0x00000000003f7886 */ /* 0x000fca0000000100 */
[----:B------:R-:W-:-:S06]  /*20f0*/  @UP0 UIADD3 UR4, UR43, UR39, URZ ;  /* 0x000000272b040290 */ /* 0x000fcc000fffe03f */
[----:B------:R-:W-:Y:S02]  /*2100*/  IMAD.U32 R4, RZ, RZ, UR4 ;  /* 0x00000004ff047e24 */ /* 0x000fe4000f8e00ff */
[----:B------:R-:W-:-:S03]  /*2110*/  IMAD.U32 R3, RZ, RZ, UR4 ;  /* 0x00000004ff037e24 */ /* 0x000fc6000f8e00ff */
[----:B------:R-:W-:-:S05]  /*2120*/  @P0 SHF.R.U32.HI R4, RZ, 0x2, R4 ;  /* 0x00000002ff040819 */ /* 0x000fca0000011604 */
[----:B------:R-:W-:-:S04]  /*2130*/  @P0 IMAD.WIDE.U32 R4, R4, 0x24924925, RZ ;  /* 0x2492492504040825 */ /* 0x000fc800078e00ff */
[----:B------:R-:W-:-:S05]  /*2140*/  @P0 IMAD R4, R5, -0x1c, R3 ;  /* 0xffffffe405040824 */ /* 0x000fca00078e0203 */
[----:B------:R-:W-:-:S05]  /*2150*/  @P0 LEA R4, R4, UR41, 0x3 ;  /* 0x0000002904040c11 */ /* 0x000fca000f8e18ff */
[----:B------:R-:W-:-:S05]  /*2160*/  @P0 VIADD R3, R4, 0xe0 ;  /* 0x000000e004030836 */ /* 0x000fca0000000000 */
[----:B------:R-:W-:-:S04]  /*2170*/  @P0 PRMT R3, R56, 0x654, R3 ;  /* 0x0000065438030816 */ /* 0x000fc80000000003 */
[----:B------:R1:W-:Y:S01]  /*2180*/  @P0 SYNCS.ARRIVE.TRANS64.RED.A1T0 RZ, [R3+URZ], RZ ;  /* 0x000000ff03ff09a7 */ /* 0x0003e2000810043f */
[----:B------:R-:W-:-:S13]  /*2190*/  ISETP.GT.U32.AND P0, PT, R16, 0x1, PT ;  /* 0x000000011000780c */ /* 0x000fda0003f04070 */
[----:B-1----:R-:W-:Y:S05]  /*21a0*/  @P0 BRA `(.L_x_34) ;  /* 0x0000000000040947 */ /* 0x002fea0003800000 */
[----:B------:R-:W-:Y:S01]  /*21b0*/  BPT.TRAP 0x1 ;  /* 0x000000040000795c */ /* 0x000fe20000300000 */
.L_x_34:
[----:B------:R-:W-:Y:S01]  /*21c0*/  SHF.L.U32 R3, R73, 0x1f, RZ ;  /* 0x0000001f49037819 */ /* 0x000fe200000006ff */
[----:B------:R-:W-:Y:S01]  /*21d0*/  UIADD3 UR39, UR46, UR39, URZ ;  /* 0x000000272e277290 */ /* 0x000fe2000fffe03f */
[----:B------:R-:W1:Y:S01]  /*21e0*/  LDC R0, c[0x0][0x288] ;  /* 0x0000a200ff007b82 */ /* 0x000e620000000800 */
[----:B------:R-:W-:Y:S01]  /*21f0*/  UISETP.GE.U32.AND UP1, UPT, UR46, 0x1c, UPT ;  /* 0x0000001c2e00788c */ /* 0x000fe2000bf26070 */
[----:B------:R-:W-:Y:S01]  /*2200*/  IMAD.SHL.U32 R8, R59, 0x2, RZ ;  /* 0x000000023b087824 */ /* 0x000fe200078e00ff */
[----:B------:R-:W-:Y:S02]  /*2210*/  UISETP.GT.U32.AND UP0, UPT, UR39, 0x1b, UPT ;  /* 0x0000001b2700788c */ /* 0x000fe4000bf04070 */
[----:B------:R-:W-:Y:S02]  /*2220*/  USHF.R.U32.HI UR4, URZ, 0x2, UR39 ;  /* 0x000000023f047899 */ /* 0x000fe40008011627 */
[----:B------:R-:W-:Y:S01]  /*2230*/  UISETP.LT.U32.AND UP0, UPT, UR46, 0x1c, UP0 ;  /* 0x0000001c2e00788c */ /* 0x000fe20008701070 */
[----:B------:R-:W2:Y:S01]  /*2240*/  SYNCS.PHASECHK.TRANS64.TRYWAIT P0, [R62+UR42+0x10], R3 ;  /* 0x000010033e0075a7 */ /* 0x000ea2000800016a */
[----:B------:R-:W-:Y:S01]  /*2250*/  UIMAD.WIDE.U32 UR4, UR4, 0x24924925, URZ ;  /* 0x24924925040478a5 */ /* 0x000fe2000f8e003f */
[----:B------:R-:W-:Y:S01]  /*2260*/  SHF.R.S32.HI R9, RZ, 0x1f, R8 ;  /* 0x0000001fff097819 */ /* 0x000fe20000011408 */
[----:B------:R-:W-:-:S02]  /*2270*/  USEL UR6, URZ, 0x1, !UP0 ;  /* 0x000000013f067887 */ /* 0x000fc4000c000000 */
[----:B------:R-:W-:Y:S02]  /*2280*/  UIMAD UR39, UR5, -0x1c, UR39 ;  /* 0xffffffe4052778a4 */ /* 0x000fe4000f8e0227 */
[----:B------:R-:W-:-:S04]  /*2290*/  ULOP3.LUT UR38, UR38, UR6, URZ, 0x3c, !UPT ;  /* 0x0000000626267292 */ /* 0x000fc8000f8e3c3f */
[----:B------:R-:W-:Y:S01]  /*22a0*/  @UP1 ULOP3.LUT UR38, UR38, 0x1, UR5, 0x78, !UPT ;  /* 0x0000000126261892 */ /* 0x000fe2000f8e7805 */
[----:B-12---:R-:W-:Y:S11]  /*22b0*/  @!P0 BRA `(.L_x_36) ;  /* 0x0000004800308947 */ /* 0x006ff60003800000 */
.L_x_150:
[----:B------:R-:W-:Y:S01]  /*22c0*/  IMAD.SHL.U32 R7, R19, 0x40, RZ ;  /* 0x0000004013077824 */ /* 0x000fe200078e00ff */
[----:B------:R-:W-:Y:S01]  /*22d0*/  ULDC UR6, c[0x0][0x284] ;  /* 0x0000a10000067ab9 */ /* 0x000fe20000000800 */
[----:B------:R-:W-:Y:S01]  /*22e0*/  IMAD.SHL.U32 R14, R22, 0x40, RZ ;  /* 0x00000040160e7824 */ /* 0x000fe200078e00ff */
[----:B------:R-:W-:Y:S01]  /*22f0*/  SHF.R.S32.HI R11, RZ, 0x1f, R2 ;  /* 0x0000001fff0b7819 */ /* 0x000fe20000011402 */
[----:B------:R-:W-:Y:S01]  /*2300*/  ULDC.64 UR4, c[0x0][0x5d0] ;  /* 0x0001740000047ab9 */ /* 0x000fe20000000a00 */
[----:B------:R-:W-:Y:S01]  /*2310*/  ISETP.GE.AND P0, PT, R7, UR6, PT ;  /* 0x0000000607007c0c */ /* 0x000fe2000bf06270 */
[----:B------:R-:W-:Y:S01]  /*2320*/  IMAD.WIDE.U32 R4, R2, UR4, R8 ;  /* 0x0000000402047c25 */ /* 0x000fe2000f8e0008 */
[----:B------:R-:W-:Y:S02]  /*2330*/  SHF.R.S32.HI R15, RZ, 0x1f, R14 ;  /* 0x0000001fff0f7819 */ /* 0x000fe4000001140e */
[C---:B------:R-:W-:Y:S01]  /*2340*/  ISETP.GE.OR P0, PT, R14.reuse, R0, P0 ;  /* 0x000000000e00720c */ /* 0x040fe20000706670 */
[----:B-1----:R-:W-:Y:S01]  /*2350*/  IMAD R3, R11, UR4, RZ ;  /* 0x000000040b037c24 */ /* 0x002fe2000f8e02ff */
[----:B------:R-:W-:-:S03]  /*2360*/  IADD3 R4, P1, R14, R4, RZ ;  /* 0x000000040e047210 */ /* 0x000fc60007f3e0ff */
[----:B------:R-:W-:-:S05]  /*2370*/  IMAD R3, R2, UR5, R3 ;  /* 0x0000000502037c24 */ /* 0x000fca000f8e0203 */
[----:B------:R-:W-:-:S03]  /*2380*/  IADD3.X R5, R15, R5, R3, P1, !PT ;  /* 0x000000050f057210 */ /* 0x000fc60000ffe403 */
[----:B------:R-:W-:Y:S05]  /*2390*/  @P0 BRA `(.L_x_37) ;  /* 0x0000002000940947 */ /* 0x000fea0003800000 */
[----:B------:R-:W1:Y:S01]  /*23a0*/  LDC.64 R76, c[0x0][0x5c8] ;  /* 0x00017200ff4c7b82 */ /* 0x000e620000000a00 */
[----:B-----5:R-:W-:Y:S01]  /*23b0*/  FSETP.NEU.AND P1, PT, R58, RZ, PT ;  /* 0x000000ff3a00720b */ /* 0x020fe20003f2d000 */
[----:B------:R-:W-:Y:S01]  /*23c0*/  IMAD R3, R59, -0x2, R0 ;  /* 0xfffffffe3b037824 */ /* 0x000fe200078e0200 */
[----:B------:R-:W-:Y:S01]  /*23d0*/  BSSY B0, `(.L_x_37) ;  /* 0x0000221000007945 */ /* 0x000fe20003800000 */
[----:B------:R-:W-:-:S04]  /*23e0*/  IMAD.WIDE R68, R19, 0x40, R60 ;  /* 0x0000004013447825 */ /* 0x000fc800078e023c */
[----:B------:R-:W-:Y:S02]  /*23f0*/  IMAD.IADD R3, R3, 0x1, -R14 ;  /* 0x0000000103037824 */ /* 0x000fe400078e0a0e */
[----:B------:R-:W-:-:S03]  /*2400*/  IMAD.IADD R0, R66, 0x1, -R7 ;  /* 0x0000000142007824 */ /* 0x000fc600078e0a07 */
[----:B------:R-:W-:-:S04]  /*2410*/  ISETP.GT.AND P0, PT, R3, RZ, PT ;  /* 0x000000ff0300720c */ /* 0x000fc80003f04270 */
[----:B------:R-:W-:Y:S01]  /*2420*/  ISETP.GT.AND P3, PT, R0, RZ, P0 ;  /* 0x000000ff0000720c */ /* 0x000fe20000764270 */
[-C--:B-1----:R-:W-:Y:S02]  /*2430*/  IMAD R6, R69, R76.reuse, RZ ;  /* 0x0000004c45067224 */ /* 0x082fe400078e02ff */
[----:B------:R-:W-:-:S04]  /*2440*/  IMAD.WIDE.U32 R70, R68, R76, R4 ;  /* 0x0000004c44467225 */ /* 0x000fc800078e0004 */
[----:B------:R-:W-:-:S04]  /*2450*/  IMAD R5, R68, R77, R6 ;  /* 0x0000004d44057224 */ /* 0x000fc800078e0206 */
[----:B------:R-:W-:Y:S01]  /*2460*/  IMAD.IADD R83, R71, 0x1, R5 ;  /* 0x0000000147537824 */ /* 0x000fe200078e0205 */
[----:B------:R-:W-:Y:S06]  /*2470*/  @!P1 BRA `(.L_x_38) ;  /* 0x0000001400e09947 */ /* 0x000fec0003800000 */
[----:B------:R-:W1:Y:S01]  /*2480*/  LDC.64 R74, c[0x0][0x5b8] ;  /* 0x00016e00ff4a7b82 */ /* 0x000e620000000a00 */
[----:B------:R-:W-:-:S07]  /*2490*/  ULDC.64 UR4, c[0x0][0x5c0] ;  /* 0x0001700000047ab9 */ /* 0x000fce0000000a00 */
[----:B------:R-:W2:Y:S08]  /*24a0*/  LDC.64 R78, c[0x0][0x5b0] ;  /* 0x00016c00ff4e7b82 */ /* 0x000eb00000000a00 */
[----:B------:R-:W0:Y:S01]  /*24b0*/  LDC.64 R80, c[0x0][0x5a8] ;  /* 0x00016a00ff507b82 */ /* 0x000e220000000a00 */
[-C--:B-1----:R-:W-:Y:S02]  /*24c0*/  IMAD R6, R11, R74.reuse, RZ ;  /* 0x0000004a0b067224 */ /* 0x082fe400078e02ff */
[----:B------:R-:W-:-:S04]  /*24d0*/  IMAD.WIDE.U32 R4, R2, R74, R8 ;  /* 0x0000004a02047225 */ /* 0x000fc800078e0008 */
[----:B------:R-:W-:Y:S01]  /*24e0*/  IMAD R71, R2, R75, R6 ;  /* 0x0000004b02477224 */ /* 0x000fe200078e0206 */
[----:B------:R-:W-:Y:S01]  /*24f0*/  IADD3 R10, P1, R14, R4, RZ ;  /* 0x000000040e0a7210 */ /* 0x000fe20007f3e0ff */
[----:B--2---:R-:W-:-:S03]  /*2500*/  IMAD R4, R69, R78, RZ ;  /* 0x0000004e45047224 */ /* 0x004fc600078e02ff */
[----:B------:R-:W-:Y:S01]  /*2510*/  IADD3.X R11, R15, R5, R71, P1, !PT ;  /* 0x000000050f0b7210 */ /* 0x000fe20000ffe447 */
[C---:B------:R-:W-:Y:S02]  /*2520*/  IMAD R75, R68.reuse, R79, R4 ;  /* 0x0000004f444b7224 */ /* 0x040fe400078e0204 */
[----:B------:R-:W-:-:S04]  /*2530*/  IMAD.WIDE.U32 R4, R68, R78, R10 ;  /* 0x0000004e44047225 */ /* 0x000fc800078e000a */
[----:B------:R-:W-:Y:S01]  /*2540*/  IMAD.IADD R5, R5, 0x1, R75 ;  /* 0x0000000105057824 */ /* 0x000fe200078e024b */
[----:B0-----:R-:W-:-:S04]  /*2550*/  LEA R12, P1, R4, R80, 0x1 ;  /* 0x00000050040c7211 */ /* 0x001fc800078208ff */
[----:B------:R-:W-:-:S05]  /*2560*/  LEA.HI.X R13, R4, R81, R5, 0x1, P1 ;  /* 0x00000051040d7211 */ /* 0x000fca00008f0c05 */
[----:B------:R0:W2:Y:S01]  /*2570*/  @P3 LDG.E.LTC128B.U16 R19, desc[UR36][R12.64] ;  /* 0x000000240c133981 */ /* 0x0000a2000c1e1520 */
[----:B------:R-:W-:Y:S01]  /*2580*/  IMAD.WIDE.U32 R4, R68, R78, R14 ;  /* 0x0000004e44047225 */ /* 0x000fe200078e000e */
[----:B------:R-:W-:Y:S02]  /*2590*/  BSSY B1, `(.L_x_39) ;  /* 0x0000014000017945 */ /* 0x000fe40003800000 */
[----:B------:R-:W-:-:S04]  /*25a0*/  IADD3 R20, P1, R8, R4, RZ ;  /* 0x0000000408147210 */ /* 0x000fc80007f3e0ff */
[----:B------:R-:W-:Y:S01]  /*25b0*/  IADD3.X R21, R9, R75, R5, P1, !PT ;  /* 0x0000004b09157210 */ /* 0x000fe20000ffe405 */
[----:B0-----:R-:W-:Y:S01]  /*25c0*/  IMAD.SHL.U32 R12, R78, 0x8, RZ ;  /* 0x000000084e0c7824 */ /* 0x001fe200078e00ff */
[----:B------:R-:W-:Y:S02]  /*25d0*/  LEA R6, P1, R70, UR4, 0x1 ;  /* 0x0000000446067c11 */ /* 0x000fe4000f8208ff */
[----:B------:R-:W-:Y:S01]  /*25e0*/  SHF.L.U64.HI R13, R78, 0x3, R79 ;  /* 0x000000034e0d7819 */ /* 0x000fe2000001024f */
[----:B------:R-:W-:-:S04]  /*25f0*/  IMAD.WIDE.U32 R20, R2, R74, R20 ;  /* 0x0000004a02147225 */ /* 0x000fc800078e0014 */
[----:B------:R-:W-:Y:S01]  /*2600*/  IMAD.IADD R5, R71, 0x1, R21 ;  /* 0x0000000147057824 */ /* 0x000fe200078e0215 */
[----:B------:R-:W-:-:S04]  /*2610*/  LEA R4, P4, R20, R80, 0x1 ;  /* 0x0000005014047211 */ /* 0x000fc800078808ff */
[----:B------:R-:W-:Y:S01]  /*2620*/  LEA.HI.X R5, R20, R81, R5, 0x1, P4 ;  /* 0x0000005114057211 */ /* 0x000fe200020f0c05 */
[----:B--2---:R-:W-:-:S04]  /*2630*/  IMAD.U32 R7, R19, 0x10000, RZ ;  /* 0x0001000013077824 */ /* 0x004fc800078e00ff */
[----:B------:R-:W-:-:S04]  /*2640*/  FMUL R7, R7, R58 ;  /* 0x0000003a07077220 */ /* 0x000fc80000400000 */
[----:B------:R-:W-:Y:S01]  /*2650*/  FFMA R24, R24, R57, R7 ;  /* 0x0000003918187223 */ /* 0x000fe20000000007 */
[----:B------:R-:W-:Y:S02]  /*2660*/  LEA.HI.X R7, R70, UR5, R83, 0x1, P1 ;  /* 0x0000000546077c11 */ /* 0x000fe400088f0c53 */
[----:B------:R-:W-:Y:S02]  /*2670*/  ISETP.GT.AND P1, PT, R3, 0x1, PT ;  /* 0x000000010300780c */ /* 0x000fe40003f24270 */
[----:B------:R-:W-:Y:S02]  /*2680*/  F2FP.BF16.F32.PACK_AB R24, RZ, R24 ;  /* 0x00000018ff18723e */ /* 0x000fe400000010ff */
[----:B------:R-:W-:-:S03]  /*2690*/  ISETP.GT.AND P2, PT, R0, RZ, P1 ;  /* 0x000000ff0000720c */ /* 0x000fc60000f44270 */
[----:B------:R0:W-:Y:S10]  /*26a0*/  @P3 STG.E.U16 desc[UR36][R6.64], R24 ;  /* 0x0000001806003986 */ /* 0x0001f4000c101524 */
[----:B------:R-:W-:Y:S05]  /*26b0*/  @!P2 BRA `(.L_x_40) ;  /* 0x000000000004a947 */ /* 0x000fea0003800000 */
[----:B------:R1:W5:Y:S02]  /*26c0*/  LDG.E.LTC128B.U16 R19, desc[UR36][R4.64+0x2] ;  /* 0x0000022404137981 */ /* 0x000364000c1e1520 */
.L_x_40:
[----:B------:R-:W-:Y:S05]  /*26d0*/  BSYNC B1 ;  /* 0x0000000000017941 */ /* 0x000fea0003800000 */
.L_x_39:
[----:B------:R-:W-:Y:S01]  /*26e0*/  IMAD.WIDE.U32 R68, R68, R78, R12 ;  /* 0x0000004e44447225 */ /* 0x000fe200078e000c */
[----:B------:R-:W-:-:S03]  /*26f0*/  ISETP.GT.AND P0, PT, R0, 0x8, P0 ;  /* 0x000000080000780c */ /* 0x000fc60000704270 */
[----:B-----5:R-:W-:Y:S01]  /*2700*/  IMAD.U32 R21, R19, 0x10000, RZ ;  /* 0x0001000013157824 */ /* 0x020fe200078e00ff */
[----:B------:R-:W-:Y:S01]  /*2710*/  IADD3 R10, P3, R10, R68, RZ ;  /* 0x000000440a0a7210 */ /* 0x000fe20007f7e0ff */
[----:B------:R-:W-:Y:S02]  /*2720*/  IMAD.IADD R75, R75, 0x1, R69 ;  /* 0x000000014b4b7824 */ /* 0x000fe400078e0245 */
[----:B------:R-:W-:Y:S02]  /*2730*/  FMUL R12, R21, R58 ;  /* 0x0000003a150c7220 */ /* 0x000fe40000400000 */
[----:B------:R-:W-:Y:S02]  /*2740*/  IMAD.X R11, R75, 0x1, R11, P3 ;  /* 0x000000014b0b7824 */ /* 0x000fe400018e060b */
[----:B------:R-:W-:Y:S01]  /*2750*/  FFMA R25, R25, R57, R12 ;  /* 0x0000003919197223 */ /* 0x000fe2000000000c */
[----:B------:R-:W-:-:S04]  /*2760*/  LEA R12, P3, R10, R80, 0x1 ;  /* 0x000000500a0c7211 */ /* 0x000fc800078608ff */
[----:B------:R-:W-:Y:S02]  /*2770*/  F2FP.BF16.F32.PACK_AB R25, RZ, R25 ;  /* 0x00000019ff19723e */ /* 0x000fe400000010ff */
[----:B------:R-:W-:-:S03]  /*2780*/  LEA.HI.X R13, R10, R81, R11, 0x1, P3 ;  /* 0x000000510a0d7211 */ /* 0x000fc600018f0c0b */
[----:B------:R2:W-:Y:S04]  /*2790*/  @P2 STG.E.U16 desc[UR36][R6.64+0x2], R25 ;  /* 0x0000021906002986 */ /* 0x0005e8000c101524 */
[----:B------:R-:W3:Y:S01]  /*27a0*/  @P0 LDG.E.LTC128B.U16 R19, desc[UR36][R12.64] ;  /* 0x000000240c130981 */ /* 0x000ee2000c1e1520 */
[----:B------:R-:W-:Y:S01]  /*27b0*/  IADD3 R14, P2, P3, R8, R68, R14 ;  /* 0x00000044080e7210 */ /* 0x000fe20007b5e00e */
[----:B------:R-:W-:Y:S01]  /*27c0*/  BSSY B1, `(.L_x_41) ;  /* 0x0000011000017945 */ /* 0x000fe20003800000 */
[----:B------:R-:W-:Y:S02]  /*27d0*/  ISETP.GT.AND P1, PT, R0, 0x8, P1 ;  /* 0x000000080000780c */ /* 0x000fe40000f24270 */
[----:B------:R-:W-:Y:S02]  /*27e0*/  IADD3.X R15, R9, R75, R15, P2, P3 ;  /* 0x0000004b090f7210 */ /* 0x000fe400017e640f */
[----:B------:R-:W-:-:S02]  /*27f0*/  SHF.L.U64.HI R9, R76, 0x4, R77 ;  /* 0x000000044c097819 */ /* 0x000fc4000001024d */
[----:B------:R-:W-:Y:S01]  /*2800*/  LEA R10, P2, R76, R6, 0x4 ;  /* 0x000000064c0a7211 */ /* 0x000fe200078420ff */
[----:B------:R-:W-:-:S04]  /*2810*/  IMAD.WIDE.U32 R14, R2, R74, R14 ;  /* 0x0000004a020e7225 */ /* 0x000fc800078e000e */
[----:B------:R-:W-:Y:S01]  /*2820*/  IMAD.IADD R2, R71, 0x1, R15 ;  /* 0x0000000147027824 */ /* 0x000fe200078e020f */
[----:B------:R-:W-:Y:S01]  /*2830*/  LEA R8, P3, R14, R80, 0x1 ;  /* 0x000000500e087211 */ /* 0x000fe200078608ff */
[----:B---3--:R-:W-:-:S04]  /*2840*/  IMAD.U32 R11, R19, 0x10000, RZ ;  /* 0x00010000130b7824 */ /* 0x008fc800078e00ff */
[----:B------:R-:W-:-:S04]  /*2850*/  FMUL R11, R11, R58 ;  /* 0x0000003a0b0b7220 */ /* 0x000fc80000400000 */
[----:B------:R-:W-:-:S05]  /*2860*/  FFMA R11, R26, R57, R11 ;  /* 0x000000391a0b7223 */ /* 0x000fca000000000b */
[----:B------:R-:W-:Y:S01]  /*2870*/  F2FP.BF16.F32.PACK_AB R12, RZ, R11 ;  /* 0x0000000bff0c723e */ /* 0x000fe200000010ff */
[----:B------:R-:W-:Y:S01]  /*2880*/  IMAD.X R11, R9, 0x1, R7, P2 ;  /* 0x00000001090b7824 */ /* 0x000fe200010e0607 */
[----:B------:R-:W-:-:S04]  /*2890*/  LEA.HI.X R9, R14, R81, R2, 0x1, P3 ;  /* 0x000000510e097211 */ /* 0x000fc800018f0c02 */
[----:B------:R2:W-:Y:S01]  /*28a0*/  @P0 STG.E.U16 desc[UR36][R10.64], R12 ;  /* 0x0000000c0a000986 */ /* 0x0005e2000c101524 */
[----:B------:R-:W-:Y:S05]  /*28b0*/  @!P1 BRA `(.L_x_42) ;  /* 0x0000000000049947 */ /* 0x000fea0003800000 */
[----:B------:R3:W5:Y:S02]  /*28c0*/  LDG.E.LTC128B.U16 R19, desc[UR36][R8.64+0x2] ;  /* 0x0000022408137981 */ /* 0x000764000c1e1520 */
.L_x_42:
[----:B------:R-:W-:Y:S05]  /*28d0*/  BSYNC B1 ;  /* 0x0000000000017941 */ /* 0x000fea0003800000 */
.L_x_41:
[----:B-----5:R-:W-:Y:S01]  /*28e0*/  IMAD.U32 R13, R19, 0x10000, RZ ;  /* 0x00010000130d7824 */ /* 0x020fe200078e00ff */
[----:B------:R-:W-:Y:S01]  /*28f0*/  ISETP.GT.AND P0, PT, R3, 0x8, PT ;  /* 0x000000080300780c */ /* 0x000fe20003f04270 */
[----:B------:R-:W-:Y:S02]  /*2900*/  BSSY B1, `(.L_x_43) ;  /* 0x0000008000017945 */ /* 0x000fe40003800000 */
[----:B------:R-:W-:Y:S01]  /*2910*/  FMUL R2, R13, R58 ;  /* 0x0000003a0d027220 */ /* 0x000fe20000400000 */
[----:B------:R-:W-:-:S03]  /*2920*/  ISETP.GT.AND P2, PT, R0, RZ, P0 ;  /* 0x000000ff0000720c */ /* 0x000fc60000744270 */
[----:B------:R-:W-:-:S05]  /*2930*/  FFMA R2, R27, R57, R2 ;  /* 0x000000391b027223 */ /* 0x000fca0000000002 */
[----:B------:R-:W-:-:S05]  /*2940*/  F2FP.BF16.F32.PACK_AB R2, RZ, R2 ;  /* 0x00000002ff02723e */ /* 0x000fca00000010ff */
[----:B------:R4:W-:Y:S01]  /*2950*/  @P1 STG.E.U16 desc[UR36][R10.64+0x2], R2 ;  /* 0x000002020a001986 */ /* 0x0009e2000c101524 */
[----:B------:R-:W-:Y:S05]  /*2960*/  @!P2 BRA `(.L_x_44) ;  /* 0x000000000004a947 */ /* 0x000fea0003800000 */
[----:B------:R0:W5:Y:S02]  /*2970*/  LDG.E.LTC128B.U16 R19, desc[UR36][R4.64+0x10] ;  /* 0x0000102404137981 */ /* 0x000164000c1e1520 */
.L_x_44:
[----:B------:R-:W-:Y:S05]  /*2980*/  BSYNC B1 ;  /* 0x0000000000017941 */ /* 0x000fea0003800000 */
.L_x_43:
        /* <DEDUP_REMOVED lines=10> */
.L_x_46:
[----:B------:R-:W-:Y:S05]  /*2a30*/  BSYNC B1 ;  /* 0x0000000000017941 */ /* 0x000fea0003800000 */
.L_x_45:
[----:B0----5:R-:W-:Y:S01]  /*2a40*/  IMAD.U32 R13, R19, 0x10000, RZ ;  /* 0x00010000130d7824 */ /* 0x021fe200078e00ff */
[----:B------:R-:W-:Y:S01]  /*2a50*/  ISETP.GT.AND P0, PT, R0, 0x8, P0 ;  /* 0x000000080000780c */ /* 0x000fe20000704270 */
[----:B------:R-:W-:Y:S02]  /*2a60*/  BSSY B1, `(.L_x_47) ;  /* 0x0000007000017945 */ /* 0x000fe40003800000 */
[----:B----4-:R-:W-:-:S04]  /*2a70*/  FMUL R2, R13, R58 ;  /* 0x0000003a0d027220 */ /* 0x010fc80000400000 */
[----:B------:R-:W-:-:S05]  /*2a80*/  FFMA R2, R29, R57, R2 ;  /* 0x000000391d027223 */ /* 0x000fca0000000002 */
[----:B------:R-:W-:-:S05]  /*2a90*/  F2FP.BF16.F32.PACK_AB R2, RZ, R2 ;  /* 0x00000002ff02723e */ /* 0x000fca00000010ff */
[----:B------:R0:W-:Y:S01]  /*2aa0*/  @P3 STG.E.U16 desc[UR36][R6.64+0x12], R2 ;  /* 0x0000120206003986 */ /* 0x0001e2000c101524 */
[----:B------:R-:W-:Y:S05]  /*2ab0*/  @!P0 BRA `(.L_x_48) ;  /* 0x0000000000048947 */ /* 0x000fea0003800000 */
[----:B------:R4:W5:Y:S02]  /*2ac0*/  LDG.E.LTC128B.U16 R19, desc[UR36][R8.64+0x10] ;  /* 0x0000102408137981 */ /* 0x000964000c1e1520 */
.L_x_48:
[----:B------:R-:W-:Y:S05]  /*2ad0*/  BSYNC B1 ;  /* 0x0000000000017941 */ /* 0x000fea0003800000 */
.L_x_47:
[----:B-----5:R-:W-:Y:S01]  /*2ae0*/  IMAD.U32 R13, R19, 0x10000, RZ ;  /* 0x00010000130d7824 */ /* 0x020fe200078e00ff */
[----:B------:R-:W-:Y:S01]  /*2af0*/  ISETP.GT.AND P1, PT, R0, 0x8, P1 ;  /* 0x000000080000780c */ /* 0x000fe20000f24270 */
[----:B------:R-:W-:Y:S02]  /*2b00*/  BSSY B1, `(.L_x_49) ;  /* 0x0000007000017945 */ /* 0x000fe40003800000 */
[----:B------:R-:W-:-:S04]  /*2b10*/  FMUL R13, R13, R58 ;  /* 0x0000003a0d0d7220 */ /* 0x000fc80000400000 */
[----:B------:R-:W-:-:S05]  /*2b20*/  FFMA R13, R30, R57, R13 ;  /* 0x000000391e0d7223 */ /* 0x000fca000000000d */
[----:B------:R-:W-:-:S05]  /*2b30*/  F2FP.BF16.F32.PACK_AB R13, RZ, R13 ;  /* 0x0000000dff0d723e */ /* 0x000fca00000010ff */
[----:B------:R0:W-:Y:S01]  /*2b40*/  @P0 STG.E.U16 desc[UR36][R10.64+0x10], R13 ;  /* 0x0000100d0a000986 */ /* 0x0001e2000c101524 */
[----:B------:R-:W-:Y:S05]  /*2b50*/  @!P1 BRA `(.L_x_50) ;  /* 0x0000000000049947 */ /* 0x000fea0003800000 */
[----:B------:R0:W5:Y:S02]  /*2b60*/  LDG.E.LTC128B.U16 R19, desc[UR36][R8.64+0x12] ;  /* 0x0000122408137981 */ /* 0x000164000c1e1520 */
.L_x_50:
[----:B------:R-:W-:Y:S05]  /*2b70*/  BSYNC B1 ;  /* 0x0000000000017941 */ /* 0x000fea0003800000 */
.L_x_49:
[----:B0----5:R-:W-:Y:S01]  /*2b80*/  IMAD.U32 R13, R19, 0x10000, RZ ;  /* 0x00010000130d7824 */ /* 0x021fe200078e00ff */
        /* <DEDUP_REMOVED lines=9> */
.L_x_52:
[----:B------:R-:W-:Y:S05]  /*2c20*/  BSYNC B1 ;  /* 0x0000000000017941 */ /* 0x000fea0003800000 */
.L_x_51:
        /* <DEDUP_REMOVED lines=10> */
.L_x_54:
[----:B------:R-:W-:Y:S05]  /*2cd0*/  BSYNC B1 ;  /* 0x0000000000017941 */ /* 0x000fea0003800000 */
.L_x_53:
[----:B0----5:R-:W-:Y:S01]  /*2ce0*/  IMAD.U32 R13, R19, 0x10000, RZ ;  /* 0x00010000130d7824 */ /* 0x021fe200078e00ff */
        /* <DEDUP_REMOVED lines=8> */
.L_x_56:
[----:B------:R-:W-:Y:S05]  /*2d70*/  BSYNC B1 ;  /* 0x0000000000017941 */ /* 0x000fea0003800000 */
.L_x_55:
        /* <DEDUP_REMOVED lines=9> */
.L_x_58:
[----:B------:R-:W-:Y:S05]  /*2e10*/  BSYNC B1 ;  /* 0x0000000000017941 */ /* 0x000fea0003800000 */
.L_x_57:
        /* <DEDUP_REMOVED lines=10> */
.L_x_60:
[----:B------:R-:W-:Y:S05]  /*2ec0*/  BSYNC B1 ;  /* 0x0000000000017941 */ /* 0x000fea0003800000 */
.L_x_59:
        /* <DEDUP_REMOVED lines=10> */
.L_x_62:
[----:B------:R-:W-:Y:S05]  /*2f70*/  BSYNC B1 ;  /* 0x0000000000017941 */ /* 0x000fea0003800000 */
.L_x_61:
        /* <DEDUP_REMOVED lines=9> */
.L_x_64:
[----:B------:R-:W-:Y:S05]  /*3010*/  BSYNC B1 ;  /* 0x0000000000017941 */ /* 0x000fea0003800000 */
.L_x_63:
        /* <DEDUP_REMOVED lines=9> */
.L_x_66:
[----:B------:R-:W-:Y:S05]  /*30b0*/  BSYNC B1 ;  /* 0x0000000000017941 */ /* 0x000fea0003800000 */
.L_x_65:
        /* <DEDUP_REMOVED lines=10> */
.L_x_68:
[----:B------:R-:W-:Y:S05]  /*3160*/  BSYNC B1 ;  /* 0x0000000000017941 */ /* 0x000fea0003800000 */
.L_x_67:
        /* <DEDUP_REMOVED lines=10> */
.L_x_70:
[----:B------:R-:W-:Y:S05]  /*3210*/  BSYNC B1 ;  /* 0x0000000000017941 */ /* 0x000fea0003800000 */
.L_x_69:
        /* <DEDUP_REMOVED lines=9> */
.L_x_72:
[----:B------:R-:W-:Y:S05]  /*32b0*/  BSYNC B1 ;  /* 0x0000000000017941 */ /* 0x000fea0003800000 */
.L_x_71:
        /* <DEDUP_REMOVED lines=9> */
.L_x_74:
[----:B------:R-:W-:Y:S05]  /*3350*/  BSYNC B1 ;  /* 0x0000000000017941 */ /* 0x000fea0003800000 */
.L_x_73:
        /* <DEDUP_REMOVED lines=10> */
.L_x_76:
[----:B------:R-:W-:Y:S05]  /*3400*/  BSYNC B1 ;  /* 0x0000000000017941 */ /* 0x000fea0003800000 */
.L_x_75:
        /* <DEDUP_REMOVED lines=10> */
.L_x_78:
[----:B------:R-:W-:Y:S05]  /*34b0*/  BSYNC B1 ;  /* 0x0000000000017941 */ /* 0x000fea0003800000 */
.L_x_77:
        /* <DEDUP_REMOVED lines=9> */
.L_x_80:
[----:B------:R-:W-:Y:S05]  /*3550*/  BSYNC B1 ;  /* 0x0000000000017941 */ /* 0x000fea0003800000 */
.L_x_79:
        /* <DEDUP_REMOVED lines=9> */
.L_x_82:
[----:B------:R-:W-:Y:S05]  /*35f0*/  BSYNC B1 ;  /* 0x0000000000017941 */ /* 0x000fea0003800000 */
.L_x_81:
        /* <DEDUP_REMOVED lines=10> */
.L_x_84:
[----:B------:R-:W-:Y:S05]  /*36a0*/  BSYNC B1 ;  /* 0x0000000000017941 */ /* 0x000fea0003800000 */
.L_x_83:
        /* <DEDUP_REMOVED lines=10> */
.L_x_86:
[----:B------:R-:W-:Y:S05]  /*3750*/  BSYNC B1 ;  /* 0x0000000000017941 */ /* 0x000fea0003800000 */
.L_x_85:
        /* <DEDUP_REMOVED lines=9> */
.L_x_88:
[----:B------:R-:W-:Y:S05]  /*37f0*/  BSYNC B1 ;  /* 0x0000000000017941 */ /* 0x000fea0003800000 */
.L_x_87:
        /* <DEDUP_REMOVED lines=9> */
.L_x_90:
[----:B------:R-:W-:Y:S05]  /*3890*/  BSYNC B1 ;  /* 0x0000000000017941 */ /* 0x000fea0003800000 */
.L_x_89:
        /* <DEDUP_REMOVED lines=10> */
.L_x_92:
[----:B------:R-:W-:Y:S05]  /*3940*/  BSYNC B1 ;  /* 0x0000000000017941 */ /* 0x000fea0003800000 */
.L_x_91:
[----:B-----5:R-:W-:Y:S01]  /*3950*/  IMAD.U32 R13, R19, 0x10000, RZ ;  /* 0x00010000130d7824 */ /* 0x020fe200078e00ff */
[----:B------:R-:W-:Y:S01]  /*3960*/  ISETP.GT.AND P1, PT, R3, 0x39, PT ;  /* 0x000000390300780c */ /* 0x000fe20003f24270 */
[----:B0-----:R-:W-:Y:S01]  /*3970*/  @P2 IMAD.MOV.U32 R2, RZ, RZ, R6 ;  /* 0x000000ffff022224 */ /* 0x001fe200078e0006 */
[----:B------:R-:W-:Y:S01]  /*3980*/  BSSY B1, `(.L_x_93) ;  /* 0x0000009000017945 */ /* 0x000fe20003800000 */
[----:B------:R-:W-:Y:S01]  /*3990*/  FMUL R13, R13, R58 ;  /* 0x0000003a0d0d7220 */ /* 0x000fe20000400000 */
[----:B------:R-:W-:Y:S01]  /*39a0*/  @P2 IMAD.MOV.U32 R3, RZ, RZ, R7 ;  /* 0x000000ffff032224 */ /* 0x000fe200078e0007 */
[----:B------:R-:W-:Y:S02]  /*39b0*/  ISETP.GT.AND P3, PT, R0, RZ, P1 ;  /* 0x000000ff0000720c */ /* 0x000fe40000f64270 */
[----:B------:R-:W-:-:S05]  /*39c0*/  FFMA R13, R52, R57, R13 ;  /* 0x00000039340d7223 */ /* 0x000fca000000000d */
[----:B------:R-:W-:-:S05]  /*39d0*/  F2FP.BF16.F32.PACK_AB R13, RZ, R13 ;  /* 0x0000000dff0d723e */ /* 0x000fca00000010ff */
[----:B------:R0:W-:Y:S01]  /*39e0*/  @P2 STG.E.U16 desc[UR36][R2.64+0x70], R13 ;  /* 0x0000700d02002986 */ /* 0x0001e2000c101524 */
[----:B------:R-:W-:Y:S05]  /*39f0*/  @!P3 BRA `(.L_x_94) ;  /* 0x000000000004b947 */ /* 0x000fea0003800000 */
[----:B------:R0:W5:Y:S02]  /*3a00*/  LDG.E.LTC128B.U16 R19, desc[UR36][R4.64+0x72] ;  /* 0x0000722404137981 */ /* 0x000164000c1e1520 */
.L_x_94:
[----:B------:R-:W-:Y:S05]  /*3a10*/  BSYNC B1 ;  /* 0x0000000000017941 */ /* 0x000fea0003800000 */
.L_x_93:
        /* <DEDUP_REMOVED lines=9> */
.L_x_96:
[----:B------:R-:W-:Y:S05]  /*3ab0*/  BSYNC B1 ;  /* 0x0000000000017941 */ /* 0x000fea0003800000 */
.L_x_95:
[----:B-----5:R-:W-:Y:S01]  /*3ac0*/  IMAD.U32 R3, R19, 0x10000, RZ ;  /* 0x0001000013037824 */ /* 0x020fe200078e00ff */
[----:B------:R-:W-:Y:S01]  /*3ad0*/  ISETP.GT.AND P1, PT, R0, 0x8, P1 ;  /* 0x000000080000780c */ /* 0x000fe20000f24270 */
[----:B0-----:R-:W-:Y:S01]  /*3ae0*/  @P0 IMAD.MOV.U32 R2, RZ, RZ, R10 ;  /* 0x000000ffff020224 */ /* 0x001fe200078e000a */
[----:B------:R-:W-:Y:S01]  /*3af0*/  BSSY B1, `(.L_x_97) ;  /* 0x0000009000017945 */ /* 0x000fe20003800000 */
[----:B------:R-:W-:-:S04]  /*3b00*/  FMUL R3, R3, R58 ;  /* 0x0000003a03037220 */ /* 0x000fc80000400000 */
[----:B------:R-:W-:-:S05]  /*3b10*/  FFMA R3, R54, R57, R3 ;  /* 0x0000003936037223 */ /* 0x000fca0000000003 */
[----:B------:R-:W-:-:S04]  /*3b20*/  F2FP.BF16.F32.PACK_AB R3, RZ, R3 ;  /* 0x00000003ff03723e */ /* 0x000fc800000010ff */
[----:B-1----:R-:W-:Y:S01]  /*3b30*/  PRMT R4, R3, 0x7610, R4 ;  /* 0x0000761003047816 */ /* 0x002fe20000000004 */
[----:B------:R-:W-:-:S05]  /*3b40*/  @P0 IMAD.MOV.U32 R3, RZ, RZ, R11 ;  /* 0x000000ffff030224 */ /* 0x000fca00078e000b */
[----:B------:R0:W-:Y:S01]  /*3b50*/  @P0 STG.E.U16 desc[UR36][R2.64+0x70], R4 ;  /* 0x0000700402000986 */ /* 0x0001e2000c101524 */
[----:B------:R-:W-:Y:S05]  /*3b60*/  @!P1 BRA `(.L_x_98) ;  /* 0x0000000000049947 */ /* 0x000fea0003800000 */
[----:B------:R1:W5:Y:S02]  /*3b70*/  LDG.E.LTC128B.U16 R19, desc[UR36][R8.64+0x72] ;  /* 0x0000722408137981 */ /* 0x000364000c1e1520 */
.L_x_98:
[----:B------:R-:W-:Y:S05]  /*3b80*/  BSYNC B1 ;  /* 0x0000000000017941 */ /* 0x000fea0003800000 */
.L_x_97:
[----:B------:R-:W-:Y:S05]  /*3b90*/  @!P1 BRA `(.L_x_99) ;  /* 0x0000000800909947 */ /* 0x000fea0003800000 */
[----:B-----5:R-:W-:-:S04]  /*3ba0*/  IMAD.U32 R19, R19, 0x10000, RZ ;  /* 0x0001000013137824 */ /* 0x020fc800078e00ff */
[----:B------:R-:W-:-:S04]  /*3bb0*/  FMUL R0, R19, R58 ;  /* 0x0000003a13007220 */ /* 0x000fc80000400000 */
[----:B------:R-:W-:-:S05]  /*3bc0*/  FFMA R0, R55, R57, R0 ;  /* 0x0000003937007223 */ /* 0x000fca0000000000 */
[----:B------:R-:W-:-:S05]  /*3bd0*/  F2FP.BF16.F32.PACK_AB R0, RZ, R0 ;  /* 0x00000000ff00723e */ /* 0x000fca00000010ff */
[----:B------:R0:W-:Y:S01]  /*3be0*/  STG.E.U16 desc[UR36][R10.64+0x72], R0 ;  /* 0x000072000a007986 */ /* 0x0001e2000c101524 */
[----:B------:R-:W-:Y:S05]  /*3bf0*/  BRA `(.L_x_99) ;  /* 0x0000000800787947 */ /* 0x000fea0003800000 */
.L_x_38:
[----:B------:R-:W-:Y:S01]  /*3c00*/  ISETP.GT.AND P2, PT, R3, 0x1, PT ;  /* 0x000000010300780c */ /* 0x000fe20003f44270 */
[----:B------:R-:W-:Y:S01]  /*3c10*/  ULDC.64 UR4, c[0x0][0x5c0] ;  /* 0x0001700000047ab9 */ /* 0x000fe20000000a00 */
[-C--:B------:R-:W-:Y:S01]  /*3c20*/  FMUL R24, R24, R57.reuse ;  /* 0x0000003918187220 */ /* 0x080fe20000400000 */
[-C--:B------:R-:W-:Y:S01]  /*3c30*/  FMUL R25, R25, R57.reuse ;  /* 0x0000003919197220 */ /* 0x080fe20000400000 */
[----:B------:R-:W-:Y:S01]  /*3c40*/  ISETP.GT.AND P1, PT, R0, RZ, P2 ;  /* 0x000000ff0000720c */ /* 0x000fe20001724270 */
[-C--:B------:R-:W-:Y:S01]  /*3c50*/  FMUL R26, R26, R57.reuse ;  /* 0x000000391a1a7220 */ /* 0x080fe20000400000 */
[----:B------:R-:W-:Y:S01]  /*3c60*/  LEA R4, P4, R70, UR4, 0x1 ;  /* 0x0000000446047c11 */ /* 0x000fe2000f8808ff */
[-C--:B------:R-:W-:Y:S01]  /*3c70*/  FMUL R27, R27, R57.reuse ;  /* 0x000000391b1b7220 */ /* 0x080fe20000400000 */
[----:B------:R-:W-:Y:S01]  /*3c80*/  F2FP.BF16.F32.PACK_AB R24, RZ, R24 ;  /* 0x00000018ff18723e */ /* 0x000fe200000010ff */
[-C--:B------:R-:W-:Y:S01]  /*3c90*/  FMUL R28, R28, R57.reuse ;  /* 0x000000391c1c7220 */ /* 0x080fe20000400000 */
[----:B------:R-:W-:Y:S01]  /*3ca0*/  LEA.HI.X R5, R70, UR5, R83, 0x1, P4 ;  /* 0x0000000546057c11 */ /* 0x000fe2000a0f0c53 */
[----:B------:R-:W-:Y:S01]  /*3cb0*/  FMUL R29, R29, R57 ;  /* 0x000000391d1d7220 */ /* 0x000fe20000400000 */
[----:B------:R-:W-:Y:S01]  /*3cc0*/  F2FP.BF16.F32.PACK_AB R25, RZ, R25 ;  /* 0x00000019ff19723e */ /* 0x000fe200000010ff */
[-C--:B------:R-:W-:Y:S01]  /*3cd0*/  FMUL R30, R30, R57.reuse ;  /* 0x000000391e1e7220 */ /* 0x080fe20000400000 */
[----:B------:R-:W-:Y:S01]  /*3ce0*/  ISETP.GT.AND P2, PT, R0, 0x8, P2 ;  /* 0x000000080000780c */ /* 0x000fe20001744270 */
[----:B------:R-:W-:Y:S01]  /*3cf0*/  @P3 STG.E.U16 desc[UR36][R4.64], R24 ;  /* 0x0000001804003986 */ /* 0x000fe2000c101524 */
[C---:B------:R-:W-:Y:S01]  /*3d00*/  SHF.L.U64.HI R77, R76.reuse, 0x4, R77 ;  /* 0x000000044c4d7819 */ /* 0x040fe2000001024d */
[-C--:B------:R-:W-:Y:S01]  /*3d10*/  FMUL R31, R31, R57.reuse ;  /* 0x000000391f1f7220 */ /* 0x080fe20000400000 */
[----:B------:R-:W-:Y:S01]  /*3d20*/  LEA R6, P3, R76, R4, 0x4 ;  /* 0x000000044c067211 */ /* 0x000fe200078620ff */
[----:B------:R-:W-:Y:S01]  /*3d30*/  @P1 STG.E.U16 desc[UR36][R4.64+0x2], R25 ;  /* 0x0000021904001986 */ /* 0x000fe2000c101524 */
[----:B------:R-:W-:Y:S01]  /*3d40*/  ISETP.GT.AND P1, PT, R0, 0x8, P0 ;  /* 0x000000080000780c */ /* 0x000fe20000724270 */
[----:B------:R-:W-:Y:S01]  /*3d50*/  FMUL R32, R32, R57 ;  /* 0x0000003920207220 */ /* 0x000fe20000400000 */
[----:B------:R-:W-:Y:S01]  /*3d60*/  F2FP.BF16.F32.PACK_AB R26, RZ, R26 ;  /* 0x0000001aff1a723e */ /* 0x000fe200000010ff */
[----:B------:R-:W-:Y:S01]  /*3d70*/  IMAD.X R7, R77, 0x1, R5, P3 ;  /* 0x000000014d077824 */ /* 0x000fe200018e0605 */
[----:B------:R-:W-:Y:S01]  /*3d80*/  F2FP.BF16.F32.PACK_AB R27, RZ, R27 ;  /* 0x0000001bff1b723e */ /* 0x000fe200000010ff */
[-C--:B------:R-:W-:Y:S01]  /*3d90*/  FMUL R33, R33, R57.reuse ;  /* 0x0000003921217220 */ /* 0x080fe20000400000 */
[----:B------:R-:W-:Y:S01]  /*3da0*/  ISETP.GT.AND P0, PT, R3, 0x8, PT ;  /* 0x000000080300780c */ /* 0x000fe20003f04270 */
[-C--:B------:R-:W-:Y:S01]  /*3db0*/  FMUL R34, R34, R57.reuse ;  /* 0x0000003922227220 */ /* 0x080fe20000400000 */
[----:B------:R-:W-:Y:S01]  /*3dc0*/  F2FP.BF16.F32.PACK_AB R28, RZ, R28 ;  /* 0x0000001cff1c723e */ /* 0x000fe200000010ff */
[-C--:B------:R-:W-:Y:S01]  /*3dd0*/  FMUL R35, R35, R57.reuse ;  /* 0x0000003923237220 */ /* 0x080fe20000400000 */
[----:B------:R-:W-:Y:S01]  /*3de0*/  ISETP.GT.AND P4, PT, R0, RZ, P0 ;  /* 0x000000ff0000720c */ /* 0x000fe20000784270 */
[----:B------:R-:W-:Y:S01]  /*3df0*/  FMUL R36, R36, R57 ;  /* 0x0000003924247220 */ /* 0x000fe20000400000 */
[----:B------:R-:W-:Y:S01]  /*3e00*/  F2FP.BF16.F32.PACK_AB R29, RZ, R29 ;  /* 0x0000001dff1d723e */ /* 0x000fe200000010ff */
[----:B------:R-:W-:Y:S01]  /*3e10*/  @P1 STG.E.U16 desc[UR36][R6.64], R26 ;  /* 0x0000001a06001986 */ /* 0x000fe2000c101524 */
[----:B------:R-:W-:Y:S01]  /*3e20*/  ISETP.GT.AND P1, PT, R0, 0x8, P0 ;  /* 0x000000080000780c */ /* 0x000fe20000724270 */
[-C--:B------:R-:W-:Y:S01]  /*3e30*/  FMUL R37, R37, R57.reuse ;  /* 0x0000003925257220 */ /* 0x080fe20000400000 */
[C---:B------:R-:W-:Y:S01]  /*3e40*/  ISETP.GT.AND P0, PT, R3.reuse, 0x10, PT ;  /* 0x000000100300780c */ /* 0x040fe20003f04270 */
[----:B------:R-:W-:Y:S01]  /*3e50*/  @P2 STG.E.U16 desc[UR36][R6.64+0x2], R27 ;  /* 0x0000021b06002986 */ /* 0x000fe2000c101524 */
[----:B------:R-:W-:Y:S01]  /*3e60*/  ISETP.GT.AND P2, PT, R3, 0x9, PT ;  /* 0x000000090300780c */ /* 0x000fe20003f44270 */
[-C--:B------:R-:W-:Y:S01]  /*3e70*/  FMUL R38, R38, R57.reuse ;  /* 0x0000003926267220 */ /* 0x080fe20000400000 */
[----:B------:R-:W-:Y:S01]  /*3e80*/  F2FP.BF16.F32.PACK_AB R30, RZ, R30 ;  /* 0x0000001eff1e723e */ /* 0x000fe200000010ff */
[-C--:B------:R-:W-:Y:S01]  /*3e90*/  FMUL R39, R39, R57.reuse ;  /* 0x0000003927277220 */ /* 0x080fe20000400000 */
[C---:B------:R-:W-:Y:S01]  /*3ea0*/  ISETP.GT.AND P3, PT, R0.reuse, RZ, P2 ;  /* 0x000000ff0000720c */ /* 0x040fe20001764270 */
[----:B------:R-:W-:Y:S01]  /*3eb0*/  @P4 STG.E.U16 desc[UR36][R4.64+0x10], R28 ;  /* 0x0000101c04004986 */ /* 0x000fe2000c101524 */
[----:B------:R-:W-:Y:S01]  /*3ec0*/  ISETP.GT.AND P2, PT, R0, 0x8, P2 ;  /* 0x000000080000780c */ /* 0x000fe20001744270 */
[----:B------:R-:W-:Y:S01]  /*3ed0*/  FMUL R40, R40, R57 ;  /* 0x0000003928287220 */ /* 0x000fe20000400000 */
[----:B------:R-:W-:Y:S01]  /*3ee0*/  F2FP.BF16.F32.PACK_AB R31, RZ, R31 ;  /* 0x0000001fff1f723e */ /* 0x000fe200000010ff */
[-C--:B------:R-:W-:Y:S01]  /*3ef0*/  FMUL R41, R41, R57.reuse ;  /* 0x0000003929297220 */ /* 0x080fe20000400000 */
[----:B------:R-:W-:Y:S01]  /*3f00*/  ISETP.GT.AND P4, PT, R0, RZ, P0 ;  /* 0x000000ff0000720c */ /* 0x000fe20000784270 */
[-C--:B------:R-:W-:Y:S01]  /*3f10*/  FMUL R42, R42, R57.reuse ;  /* 0x000000392a2a7220 */ /* 0x080fe20000400000 */
[----:B------:R-:W-:Y:S01]  /*3f20*/  F2FP.BF16.F32.PACK_AB R32, RZ, R32 ;  /* 0x00000020ff20723e */ /* 0x000fe200000010ff */
[----:B------:R-:W-:Y:S01]  /*3f30*/  FMUL R43, R43, R57 ;  /* 0x000000392b2b7220 */ /* 0x000fe20000400000 */
[----:B------:R-:W-:Y:S01]  /*3f40*/  F2FP.BF16.F32.PACK_AB R33, RZ, R33 ;  /* 0x00000021ff21723e */ /* 0x000fe200000010ff */
[-C--:B------:R-:W-:Y:S01]  /*3f50*/  FMUL R44, R44, R57.reuse ;  /* 0x000000392c2c7220 */ /* 0x080fe20000400000 */
[----:B------:R-:W-:Y:S01]  /*3f60*/  F2FP.BF16.F32.PACK_AB R34, RZ, R34 ;  /* 0x00000022ff22723e */ /* 0x000fe200000010ff */
[----:B------:R-:W-:Y:S01]  /*3f70*/  @P3 STG.E.U16 desc[UR36][R4.64+0x12], R29 ;  /* 0x0000121d04003986 */ /* 0x000fe2000c101524 */
[----:B------:R-:W-:Y:S01]  /*3f80*/  ISETP.GT.AND P3, PT, R3, 0x11, PT ;  /* 0x000000110300780c */ /* 0x000fe20003f64270 */
[----:B------:R-:W-:Y:S01]  /*3f90*/  FMUL R45, R45, R57 ;  /* 0x000000392d2d7220 */ /* 0x000fe20000400000 */
[----:B------:R-:W-:Y:S01]  /*3fa0*/  F2FP.BF16.F32.PACK_AB R35, RZ, R35 ;  /* 0x00000023ff23723e */ /* 0x000fe200000010ff */
[----:B------:R-:W-:Y:S01]  /*3fb0*/  @P1 STG.E.U16 desc[UR36][R6.64+0x10], R30 ;  /* 0x0000101e06001986 */ /* 0x000fe2000c101524 */
[----:B------:R-:W-:Y:S01]  /*3fc0*/  ISETP.GT.AND P1, PT, R0, 0x8, P0 ;  /* 0x000000080000780c */ /* 0x000fe20000724270 */
[-C--:B------:R-:W-:Y:S01]  /*3fd0*/  FMUL R46, R46, R57.reuse ;  /* 0x000000392e2e7220 */ /* 0x080fe20000400000 */
[----:B------:R-:W-:Y:S01]  /*3fe0*/  ISETP.GT.AND P0, PT, R3, 0x18, PT ;  /* 0x000000180300780c */ /* 0x000fe20003f04270 */
[----:B------:R-:W-:Y:S01]  /*3ff0*/  @P2 STG.E.U16 desc[UR36][R6.64+0x12], R31 ;  /* 0x0000121f06002986 */ /* 0x000fe2000c101524 */
[C---:B------:R-:W-:Y:S01]  /*4000*/  ISETP.GT.AND P2, PT, R0.reuse, RZ, P3 ;  /* 0x000000ff0000720c */ /* 0x040fe20001f44270 */
[-C--:B------:R-:W-:Y:S01]  /*4010*/  FMUL R47, R47, R57.reuse ;  /* 0x000000392f2f7220 */ /* 0x080fe20000400000 */
[C---:B------:R-:W-:Y:S01]  /*4020*/  ISETP.GT.AND P3, PT, R0.reuse, 0x8, P3 ;  /* 0x000000080000780c */ /* 0x040fe20001f64270 */
[----:B------:R-:W-:Y:S01]  /*4030*/  @P4 STG.E.U16 desc[UR36][R4.64+0x20], R32 ;  /* 0x0000202004004986 */ /* 0x000fe2000c101524 */
[----:B------:R-:W-:Y:S01]  /*4040*/  ISETP.GT.AND P4, PT, R0, RZ, P0 ;  /* 0x000000ff0000720c */ /* 0x000fe20000784270 */
[-C--:B------:R-:W-:Y:S01]  /*4050*/  FMUL R48, R48, R57.reuse ;  /* 0x0000003930307220 */ /* 0x080fe20000400000 */
[----:B------:R-:W-:Y:S01]  /*4060*/  F2FP.BF16.F32.PACK_AB R36, RZ, R36 ;  /* 0x00000024ff24723e */ /* 0x000fe200000010ff */
[----:B------:R-:W-:Y:S01]  /*4070*/  FMUL R49, R49, R57 ;  /* 0x0000003931317220 */ /* 0x000fe20000400000 */
[----:B------:R-:W-:Y:S01]  /*4080*/  F2FP.BF16.F32.PACK_AB R37, RZ, R37 ;  /* 0x00000025ff25723e */ /* 0x000fe200000010ff */
[-C--:B------:R-:W-:Y:S01]  /*4090*/  FMUL R50, R50, R57.reuse ;  /* 0x0000003932327220 */ /* 0x080fe20000400000 */
[----:B------:R-:W-:Y:S01]  /*40a0*/  F2FP.BF16.F32.PACK_AB R38, RZ, R38 ;  /* 0x00000026ff26723e */ /* 0x000fe200000010ff */
[----:B------:R-:W-:Y:S01]  /*40b0*/  FMUL R51, R51, R57 ;  /* 0x0000003933337220 */ /* 0x000fe20000400000 */
[----:B------:R-:W-:Y:S01]  /*40c0*/  F2FP.BF16.F32.PACK_AB R39, RZ, R39 ;  /* 0x00000027ff27723e */ /* 0x000fe200000010ff */
[----:B------:R-:W-:Y:S01]  /*40d0*/  @P2 STG.E.U16 desc[UR36][R4.64+0x22], R33 ;  /* 0x0000222104002986 */ /* 0x000fe2000c101524 */
[----:B------:R-:W-:Y:S01]  /*40e0*/  F2FP.BF16.F32.PACK_AB R40, RZ, R40 ;  /* 0x00000028ff28723e */ /* 0x000fe200000010ff */
        /* <DEDUP_REMOVED lines=10> */
[----:B------:R-:W-:Y:S01]  /*4190*/  @P4 STG.E.U16 desc[UR36][R4.64+0x30], R36 ;  /* 0x0000302404004986 */ /* 0x000fe2000c101524 */
[C---:B------:R-:W-:Y:S01]  /*41a0*/  ISETP.GT.AND P2, PT, R0.reuse, RZ, P3 ;  /* 0x000000ff0000720c */ /* 0x040fe20001f44270 */
[----:B------:R-:W-:Y:S01]  /*41b0*/  FMUL R55, R55, R57 ;  /* 0x0000003937377220 */ /* 0x000fe20000400000 */
[----:B------:R-:W-:-:S02]  /*41c0*/  ISETP.GT.AND P4, PT, R0, 0x8, P3 ;  /* 0x000000080000780c */ /* 0x000fc40001f84270 */
[C---:B------:R-:W-:Y:S02]  /*41d0*/  ISETP.GT.AND P3, PT, R0.reuse, RZ, P0 ;  /* 0x000000ff0000720c */ /* 0x040fe40000764270 */
[----:B------:R-:W-:Y:S02]  /*41e0*/  ISETP.GT.AND P0, PT, R0, 0x8, P0 ;  /* 0x000000080000780c */ /* 0x000fe40000704270 */
[----:B------:R-:W-:Y:S02]  /*41f0*/  F2FP.BF16.F32.PACK_AB R43, RZ, R43 ;  /* 0x0000002bff2b723e */ /* 0x000fe400000010ff */
[----:B------:R-:W-:Y:S02]  /*4200*/  F2FP.BF16.F32.PACK_AB R44, RZ, R44 ;  /* 0x0000002cff2c723e */ /* 0x000fe400000010ff */
[----:B------:R-:W-:Y:S01]  /*4210*/  F2FP.BF16.F32.PACK_AB R45, RZ, R45 ;  /* 0x0000002dff2d723e */ /* 0x000fe200000010ff */
[----:B------:R-:W-:Y:S01]  /*4220*/  @P2 STG.E.U16 desc[UR36][R4.64+0x32], R37 ;  /* 0x0000322504002986 */ /* 0x000fe2000c101524 */
[----:B------:R-:W-:-:S02]  /*4230*/  F2FP.BF16.F32.PACK_AB R46, RZ, R46 ;  /* 0x0000002eff2e723e */ /* 0x000fc400000010ff */
[----:B------:R-:W-:Y:S01]  /*4240*/  F2FP.BF16.F32.PACK_AB R47, RZ, R47 ;  /* 0x0000002fff2f723e */ /* 0x000fe200000010ff */
[----:B------:R-:W-:Y:S01]  /*4250*/  @P1 STG.E.U16 desc[UR36][R6.64+0x30], R38 ;  /* 0x0000302606001986 */ /* 0x000fe2000c101524 */
[C---:B------:R-:W-:Y:S02]  /*4260*/  ISETP.GT.AND P1, PT, R3.reuse, 0x28, PT ;  /* 0x000000280300780c */ /* 0x040fe40003f24270 */
[----:B------:R-:W-:Y:S01]  /*4270*/  F2FP.BF16.F32.PACK_AB R48, RZ, R48 ;  /* 0x00000030ff30723e */ /* 0x000fe200000010ff */
[----:B------:R-:W-:Y:S01]  /*4280*/  @P4 STG.E.U16 desc[UR36][R6.64+0x32], R39 ;  /* 0x0000322706004986 */ /* 0x000fe2000c101524 */
[----:B------:R-:W-:Y:S02]  /*4290*/  ISETP.GT.AND P4, PT, R3, 0x21, PT ;  /* 0x000000210300780c */ /* 0x000fe40003f84270 */
[----:B------:R-:W-:Y:S01]  /*42a0*/  F2FP.BF16.F32.PACK_AB R49, RZ, R49 ;  /* 0x00000031ff31723e */ /* 0x000fe200000010ff */
[----:B------:R-:W-:Y:S01]  /*42b0*/  @P3 STG.E.U16 desc[UR36][R4.64+0x40], R40 ;  /* 0x0000402804003986 */ /* 0x000fe2000c101524 */
[----:B------:R-:W-:-:S02]  /*42c0*/  ISETP.GT.AND P2, PT, R0, RZ, P4 ;  /* 0x000000ff0000720c */ /* 0x000fc40002744270 */
[C---:B------:R-:W-:Y:S02]  /*42d0*/  ISETP.GT.AND P4, PT, R0.reuse, 0x8, P4 ;  /* 0x000000080000780c */ /* 0x040fe40002784270 */
        /* <DEDUP_REMOVED lines=12> */
[C---:B------:R-:W-:Y:S02]  /*43a0*/  ISETP.GT.AND P2, PT, R0.reuse, RZ, P0 ;  /* 0x000000ff0000720c */ /* 0x040fe40000744270 */
[----:B------:R-:W-:Y:S01]  /*43b0*/  ISETP.GT.AND P0, PT, R0, 0x8, P0 ;  /* 0x000000080000780c */ /* 0x000fe20000704270 */
[----:B------:R-:W-:Y:S01]  /*43c0*/  @P3 STG.E.U16 desc[UR36][R4.64+0x50], R44 ;  /* 0x0000502c04003986 */ /* 0x000fe2000c101524 */
[----:B------:R-:W-:-:S04]  /*43d0*/  ISETP.GT.AND P3, PT, R3, 0x30, PT ;  /* 0x000000300300780c */ /* 0x000fc80003f64270 */
[C---:B------:R-:W-:Y:S02]  /*43e0*/  ISETP.GT.AND P4, PT, R0.reuse, RZ, P3 ;  /* 0x000000ff0000720c */ /* 0x040fe40001f84270 */
[----:B------:R-:W-:-:S03]  /*43f0*/  ISETP.GT.AND P3, PT, R0, 0x8, P3 ;  /* 0x000000080000780c */ /* 0x000fc60001f64270 */
[----:B------:R-:W-:Y:S01]  /*4400*/  @P2 STG.E.U16 desc[UR36][R4.64+0x52], R45 ;  /* 0x0000522d04002986 */ /* 0x000fe2000c101524 */
[----:B------:R-:W-:-:S03]  /*4410*/  ISETP.GT.AND P2, PT, R3, 0x39, PT ;  /* 0x000000390300780c */ /* 0x000fc60003f44270 */
[----:B------:R-:W-:Y:S01]  /*4420*/  @P1 STG.E.U16 desc[UR36][R6.64+0x50], R46 ;  /* 0x0000502e06001986 */ /* 0x000fe2000c101524 */
[----:B------:R-:W-:-:S03]  /*4430*/  ISETP.GT.AND P1, PT, R3, 0x38, PT ;  /* 0x000000380300780c */ /* 0x000fc60003f24270 */
[----:B------:R-:W-:Y:S01]  /*4440*/  @P0 STG.E.U16 desc[UR36][R6.64+0x52], R47 ;  /* 0x0000522f06000986 */ /* 0x000fe2000c101524 */
[----:B------:R-:W-:-:S03]  /*4450*/  ISETP.GT.AND P0, PT, R3, 0x31, PT ;  /* 0x000000310300780c */ /* 0x000fc60003f04270 */
[----:B------:R-:W-:Y:S01]  /*4460*/  @P4 STG.E.U16 desc[UR36][R4.64+0x60], R48 ;  /* 0x0000603004004986 */ /* 0x000fe2000c101524 */
[C---:B------:R-:W-:Y:S02]  /*4470*/  ISETP.GT.AND P4, PT, R0.reuse, RZ, P0 ;  /* 0x000000ff0000720c */ /* 0x040fe40000784270 */
[----:B------:R-:W-:-:S11]  /*4480*/  ISETP.GT.AND P0, PT, R0, 0x8, P0 ;  /* 0x000000080000780c */ /* 0x000fd60000704270 */
[----:B------:R-:W-:Y:S02]  /*4490*/  @P4 IMAD.MOV.U32 R2, RZ, RZ, R4 ;  /* 0x000000ffff024224 */ /* 0x000fe400078e0004 */
[----:B------:R-:W-:-:S05]  /*44a0*/  @P4 IMAD.MOV.U32 R3, RZ, RZ, R5 ;  /* 0x000000ffff034224 */ /* 0x000fca00078e0005 */
[----:B------:R1:W-:Y:S01]  /*44b0*/  @P4 STG.E.U16 desc[UR36][R2.64+0x62], R49 ;  /* 0x0000623102004986 */ /* 0x0003e2000c101524 */
[C---:B------:R-:W-:Y:S02]  /*44c0*/  ISETP.GT.AND P4, PT, R0.reuse, RZ, P2 ;  /* 0x000000ff0000720c */ /* 0x040fe40001784270 */
[----:B------:R-:W-:Y:S01]  /*44d0*/  ISETP.GT.AND P2, PT, R0, 0x8, P2 ;  /* 0x000000080000780c */ /* 0x000fe20001744270 */
[----:B-1----:R-:W-:Y:S02]  /*44e0*/  @P3 IMAD.MOV.U32 R2, RZ, RZ, R6 ;  /* 0x000000ffff023224 */ /* 0x002fe400078e0006 */
[----:B------:R-:W-:-:S05]  /*44f0*/  @P3 IMAD.MOV.U32 R3, RZ, RZ, R7 ;  /* 0x000000ffff033224 */ /* 0x000fca00078e0007 */
[----:B------:R1:W-:Y:S01]  /*4500*/  @P3 STG.E.U16 desc[UR36][R2.64+0x60], R50 ;  /* 0x0000603202003986 */ /* 0x0003e2000c101524 */
[C---:B------:R-:W-:Y:S02]  /*4510*/  ISETP.GT.AND P3, PT, R0.reuse, RZ, P1 ;  /* 0x000000ff0000720c */ /* 0x040fe40000f64270 */
[----:B------:R-:W-:Y:S01]  /*4520*/  ISETP.GT.AND P1, PT, R0, 0x8, P1 ;  /* 0x000000080000780c */ /* 0x000fe20000f24270 */
[----:B-1----:R-:W-:Y:S02]  /*4530*/  @P0 IMAD.MOV.U32 R2, RZ, RZ, R6 ;  /* 0x000000ffff020224 */ /* 0x002fe400078e0006 */
[----:B------:R-:W-:-:S05]  /*4540*/  @P0 IMAD.MOV.U32 R3, RZ, RZ, R7 ;  /* 0x000000ffff030224 */ /* 0x000fca00078e0007 */
[----:B------:R1:W-:Y:S03]  /*4550*/  @P0 STG.E.U16 desc[UR36][R2.64+0x62], R51 ;  /* 0x0000623302000986 */ /* 0x0003e6000c101524 */
[----:B-1----:R-:W-:Y:S02]  /*4560*/  @P3 IMAD.MOV.U32 R2, RZ, RZ, R4 ;  /* 0x000000ffff023224 */ /* 0x002fe400078e0004 */
[----:B------:R-:W-:-:S05]  /*4570*/  @P3 IMAD.MOV.U32 R3, RZ, RZ, R5 ;  /* 0x000000ffff033224 */ /* 0x000fca00078e0005 */
[----:B------:R1:W-:Y:S04]  /*4580*/  @P3 STG.E.U16 desc[UR36][R2.64+0x70], R52 ;  /* 0x0000703402003986 */ /* 0x0003e8000c101524 */
[----:B------:R2:W-:Y:S01]  /*4590*/  @P4 STG.E.U16 desc[UR36][R4.64+0x72], R53 ;  /* 0x0000723504004986 */ /* 0x0005e2000c101524 */
[----:B-1----:R-:W-:Y:S02]  /*45a0*/  @P1 IMAD.MOV.U32 R2, RZ, RZ, R6 ;  /* 0x000000ffff021224 */ /* 0x002fe400078e0006 */
[----:B------:R-:W-:-:S05]  /*45b0*/  @P1 IMAD.MOV.U32 R3, RZ, RZ, R7 ;  /* 0x000000ffff031224 */ /* 0x000fca00078e0007 */
[----:B------:R2:W-:Y:S04]  /*45c0*/  @P1 STG.E.U16 desc[UR36][R2.64+0x70], R54 ;  /* 0x0000703602001986 */ /* 0x0005e8000c101524 */
[----:B------:R2:W-:Y:S02]  /*45d0*/  @P2 STG.E.U16 desc[UR36][R6.64+0x72], R55 ;  /* 0x0000723706002986 */ /* 0x0005e4000c101524 */
.L_x_99:
[----:B------:R-:W-:Y:S05]  /*45e0*/  BSYNC B0 ;  /* 0x0000000000007941 */ /* 0x000fea0003800000 */
.L_x_37:
[----:B0-2---:R-:W2:Y:S01]  /*45f0*/  LDL.64 R2, [R1] ;  /* 0x0000000001027983 */ /* 0x005ea20000100a00 */
[----:B------:R-:W-:Y:S01]  /*4600*/  ULDC.64 UR4, c[0x0][0x650] ;  /* 0x0001940000047ab9 */ /* 0x000fe20000000a00 */
[----:B------:R0:W-:Y:S01]  /*4610*/  SYNCS.ARRIVE.TRANS64.A1T0 RZ, [R65+UR47], RZ ;  /* 0x000000ff41ff79a7 */ /* 0x0001e2000810002f */
[----:B------:R-:W-:Y:S01]  /*4620*/  PRMT R0, RZ, 0x7610, R0 ;  /* 0x00007610ff007816 */ /* 0x000fe20000000000 */
[----:B-----5:R-:W-:Y:S02]  /*4630*/  IMAD.MOV.U32 R19, RZ, RZ, -0x1 ;  /* 0xffffffffff137424 */ /* 0x020fe400078e00ff */
[----:B------:R-:W-:Y:S01]  /*4640*/  IMAD.MOV.U32 R22, RZ, RZ, -0x1 ;  /* 0xffffffffff167424 */ /* 0x000fe200078e00ff */
[----:B--2---:R-:W-:-:S04]  /*4650*/  LEA R18, P0, R2, R18, 0x1 ;  /* 0x0000001202127211 */ /* 0x004fc800078008ff */
[----:B------:R-:W-:Y:S01]  /*4660*/  LEA.HI.X R17, R2, R17, R23, 0x1, P0 ;  /* 0x0000001102117211 */ /* 0x000fe200000f0c17 */
[----:B------:R-:W-:Y:S01]  /*4670*/  IMAD.MOV.U32 R2, RZ, RZ, -0x1 ;  /* 0xffffffffff027424 */ /* 0x000fe200078e00ff */
[----:B------:R-:W-:-:S04]  /*4680*/  ISETP.GE.U32.AND P0, PT, R18, UR4, PT ;  /* 0x0000000412007c0c */ /* 0x000fc8000bf06070 */
[----:B------:R-:W-:-:S13]  /*4690*/  ISETP.GE.U32.AND.EX P0, PT, R17, UR5, PT, P0 ;  /* 0x0000000511007c0c */ /* 0x000fda000bf06100 */
[----:B0-----:R-:W-:Y:S05]  /*46a0*/  @P0 BRA `(.L_x_100) ;  /* 0x0000000400700947 */ /* 0x001fea0003800000 */
[----:B------:R-:W0:Y:S01]  /*46b0*/  S2R R10, SR_CTAID.X ;  /* 0x00000000000a7919 */ /* 0x000e220000002500 */
[----:B-1-34-:R-:W1:Y:S01]  /*46c0*/  LDC.64 R8, c[0x0][0x628] ;  /* 0x00018a00ff087b82 */ /* 0x01ae620000000a00 */
[----:B------:R-:W-:Y:S01]  /*46d0*/  ULDC UR4, c[0x0][0x150] ;  /* 0x0000540000047ab9 */ /* 0x000fe20000000800 */
[----:B------:R-:W-:Y:S01]  /*46e0*/  IMAD.MOV.U32 R6, RZ, RZ, R18 ;  /* 0x000000ffff067224 */ /* 0x000fe200078e0012 */
[----:B------:R-:W2:Y:S01]  /*46f0*/  S2R R20, SR_CTAID.Y ;  /* 0x0000000000147919 */ /* 0x000ea20000002600 */
[----:B------:R-:W-:-:S04]  /*4700*/  IMAD.MOV.U32 R7, RZ, RZ, R17 ;  /* 0x000000ffff077224 */ /* 0x000fc800078e0011 */
[----:B------:R-:W3:Y:S08]  /*4710*/  LDC R15, c[0x0][0x144] ;  /* 0x00005100ff0f7b82 */ /* 0x000ef00000000800 */
[----:B------:R-:W4:Y:S08]  /*4720*/  LDC R0, c[0x0][0x630] ;  /* 0x00018c00ff007b82 */ /* 0x000f300000000800 */
[----:B------:R-:W2:Y:S01]  /*4730*/  LDC.64 R12, c[0x0][0x620] ;  /* 0x00018800ff0c7b82 */ /* 0x000ea20000000a00 */
[----:B-1----:R-:W-:-:S04]  /*4740*/  ISETP.NE.U32.AND P0, PT, R8, RZ, PT ;  /* 0x000000ff0800720c */ /* 0x002fc80003f05070 */
[----:B------:R-:W-:Y:S02]  /*4750*/  ISETP.NE.AND.EX P0, PT, R9, RZ, PT, P0 ;  /* 0x000000ff0900720c */ /* 0x000fe40003f05300 */
[----:B0-----:R-:W-:-:S05]  /*4760*/  I2FP.F32.U32 R2, R10 ;  /* 0x0000000a00027245 */ /* 0x001fca0000201000 */
[----:B------:R-:W-:-:S04]  /*4770*/  FMUL R2, R2, UR4 ;  /* 0x0000000402027c20 */ /* 0x000fc80008400000 */
[----:B------:R0:W1:Y:S02]  /*4780*/  F2I.U32.TRUNC.NTZ R14, R2 ;  /* 0x00000002000e7305 */ /* 0x000064000020f000 */
[----:B---34-:R-:W-:Y:S05]  /*4790*/  @!P0 BRA `(.L_x_101) ;  /* 0x0000000000288947 */ /* 0x018fea0003800000 */
[----:B------:R-:W3:Y:S02]  /*47a0*/  LDC R3, c[0x0][0x634] ;  /* 0x00018d00ff037b82 */ /* 0x000ee40000000800 */
[----:B---3--:R-:W-:-:S05]  /*47b0*/  IADD3 R7, P0, R18, R3, RZ ;  /* 0x0000000312077210 */ /* 0x008fca0007f1e0ff */
[----:B------:R-:W-:-:S04]  /*47c0*/  IMAD.X R11, RZ, RZ, R17, P0 ;  /* 0x000000ffff0b7224 */ /* 0x000fc800000e0611 */
[----:B0-----:R-:W-:-:S04]  /*47d0*/  IMAD.WIDE.U32 R2, R11, R8, RZ ;  /* 0x000000080b027225 */ /* 0x001fc800078e00ff */
[----:B------:R-:W-:-:S04]  /*47e0*/  IMAD.WIDE.U32 R4, P0, R7, R9, R2 ;  /* 0x0000000907047225 */ /* 0x000fc80007800002 */
[----:B------:R-:W-:-:S04]  /*47f0*/  IMAD.WIDE.U32 R2, R7, R8, RZ ;  /* 0x0000000807027225 */ /* 0x000fc800078e00ff */
[----:B------:R-:W-:Y:S01]  /*4800*/  IMAD.X R7, RZ, RZ, RZ, P0 ;  /* 0x000000ffff077224 */ /* 0x000fe200000e06ff */
[----:B------:R-:W-:Y:S01]  /*4810*/  IADD3 RZ, P0, R3, R4, RZ ;  /* 0x0000000403ff7210 */ /* 0x000fe20007f1e0ff */
[----:B------:R-:W-:-:S04]  /*4820*/  IMAD.MOV.U32 R6, RZ, RZ, R5 ;  /* 0x000000ffff067224 */ /* 0x000fc800078e0005 */
[----:B------:R-:W-:-:S08]  /*4830*/  IMAD.WIDE.U32.X R6, R11, R9, R6, P0 ;  /* 0x000000090b067225 */ /* 0x000fd000000e0406 */
.L_x_101:
[----:B------:R-:W3:Y:S01]  /*4840*/  LDC.64 R26, c[0x0][0x640] ;  /* 0x00019000ff1a7b82 */ /* 0x000ee20000000a00 */
[-C--:B------:R-:W-:Y:S01]  /*4850*/  SHF.R.U64 R11, R6, R0.reuse, R7 ;  /* 0x00000000060b7219 */ /* 0x080fe20000001207 */
[----:B------:R-:W-:Y:S01]  /*4860*/  IMAD.MOV.U32 R19, RZ, RZ, R17 ;  /* 0x000000ffff137224 */ /* 0x000fe200078e0011 */
[----:B------:R-:W-:Y:S01]  /*4870*/  SHF.R.U32.HI R0, RZ, R0, R7 ;  /* 0x00000000ff007219 */ /* 0x000fe20000011607 */
[----:B-1----:R-:W-:Y:S01]  /*4880*/  IMAD.MOV R14, RZ, RZ, -R14 ;  /* 0x000000ffff0e7224 */ /* 0x002fe200078e0a0e */
[----:B------:R-:W-:Y:S01]  /*4890*/  IADD3 R5, P0, RZ, -R11, RZ ;  /* 0x8000000bff057210 */ /* 0x000fe20007f1e0ff */
[----:B------:R-:W-:Y:S01]  /*48a0*/  ULDC UR4, c[0x0][0x154] ;  /* 0x0000550000047ab9 */ /* 0x000fe20000000800 */
[----:B------:R-:W-:Y:S01]  /*48b0*/  IMAD.MOV.U32 R7, RZ, RZ, 0x1 ;  /* 0x00000001ff077424 */ /* 0x000fe200078e00ff */
[----:B------:R-:W1:Y:S01]  /*48c0*/  LDC R4, c[0x0][0x618] ;  /* 0x00018600ff047b82 */ /* 0x000e620000000800 */
[----:B------:R-:W-:Y:S02]  /*48d0*/  IMAD R22, R15, R14, R10 ;  /* 0x0000000e0f167224 */ /* 0x000fe400078e020a */
[----:B------:R-:W-:-:S04]  /*48e0*/  IMAD.X R3, RZ, RZ, ~R0, P0 ;  /* 0x000000ffff037224 */ /* 0x000fc800000e0e00 */
[-C--:B--2---:R-:W-:Y:S01]  /*48f0*/  IMAD R0, R3, R12.reuse, RZ ;  /* 0x0000000c03007224 */ /* 0x084fe200078e02ff */
[----:B------:R-:W2:Y:S01]  /*4900*/  LDC R6, c[0x0][0x608] ;  /* 0x00018200ff067b82 */ /* 0x000ea20000000800 */
[----:B0-----:R-:W-:-:S04]  /*4910*/  IMAD.WIDE.U32 R2, R5, R12, R18 ;  /* 0x0000000c05027225 */ /* 0x001fc800078e0012 */
[----:B------:R-:W-:Y:S01]  /*4920*/  IMAD R5, R5, R13, R0 ;  /* 0x0000000d05057224 */ /* 0x000fe200078e0200 */
[----:B------:R-:W-:Y:S02]  /*4930*/  I2FP.F32.U32 R0, R20 ;  /* 0x0000001400007245 */ /* 0x000fe40000201000 */
[----:B------:R-:W0:Y:S01]  /*4940*/  LDC R24, c[0x0][0x658] ;  /* 0x00019600ff187b82 */ /* 0x000e220000000800 */
[----:B------:R-:W-:Y:S01]  /*4950*/  IMAD.IADD R3, R3, 0x1, R5 ;  /* 0x0000000103037824 */ /* 0x000fe200078e0205 */
[----:B---3--:R-:W-:Y:S01]  /*4960*/  ISETP.NE.U32.AND P0, PT, R26, RZ, PT ;  /* 0x000000ff1a00720c */ /* 0x008fe20003f05070 */
[----:B------:R-:W-:Y:S01]  /*4970*/  FMUL R0, R0, UR4 ;  /* 0x0000000400007c20 */ /* 0x000fe20008400000 */
[----:B------:R-:W-:Y:S02]  /*4980*/  IMAD.MOV.U32 R5, RZ, RZ, -0x1 ;  /* 0xffffffffff057424 */ /* 0x000fe400078e00ff */
[----:B------:R-:W-:Y:S01]  /*4990*/  ISETP.NE.AND.EX P0, PT, R27, RZ, PT, P0 ;  /* 0x000000ff1b00720c */ /* 0x000fe20003f05300 */
[----:B------:R3:W4:Y:S01]  /*49a0*/  F2I.U32.TRUNC.NTZ R12, R0 ;  /* 0x00000000000c7305 */ /* 0x000722000020f000 */
[----:B------:R-:W3:Y:S01]  /*49b0*/  LDC R15, c[0x0][0x148] ;  /* 0x00005200ff0f7b82 */ /* 0x000ee20000000800 */
[----:B-1----:R-:W-:-:S02]  /*49c0*/  SHF.R.U64 R10, R2, R4, R3 ;  /* 0x00000004020a7219 */ /* 0x002fc40000001203 */
[----:B------:R-:W-:-:S05]  /*49d0*/  SHF.R.U32.HI R3, RZ, R4, R3 ;  /* 0x00000004ff037219 */ /* 0x000fca0000011603 */
[----:B------:R-:W1:Y:S01]  /*49e0*/  LDC R14, c[0x0][0x600] ;  /* 0x00018000ff0e7b82 */ /* 0x000e620000000800 */
[-CC-:B--2---:R-:W-:Y:S02]  /*49f0*/  SHF.R.U64 R8, R10, R6.reuse, R3.reuse ;  /* 0x000000060a087219 */ /* 0x184fe40000001203 */
[----:B------:R-:W-:-:S05]  /*4a00*/  SHF.R.U32.HI R3, RZ, R6, R3 ;  /* 0x00000006ff037219 */ /* 0x000fca0000011603 */
[----:B------:R-:W2:Y:S01]  /*4a10*/  LDC R21, c[0x0][0x648] ;  /* 0x00019200ff157b82 */ /* 0x000ea20000000800 */
[-CC-:B0-----:R-:W-:Y:S02]  /*4a20*/  SHF.R.U64 R13, R8, R24.reuse, R3.reuse ;  /* 0x00000018080d7219 */ /* 0x181fe40000001203 */
[-C--:B------:R-:W-:Y:S02]  /*4a30*/  SHF.L.U32 R5, R5, R24.reuse, RZ ;  /* 0x0000001805057219 */ /* 0x080fe400000006ff */
[-C--:B------:R-:W-:Y:S01]  /*4a40*/  SHF.R.U32.HI R3, RZ, R24.reuse, R3 ;  /* 0x00000018ff037219 */ /* 0x080fe20000011603 */
[----:B------:R-:W-:Y:S01]  /*4a50*/  IMAD.MOV.U32 R2, RZ, RZ, R13 ;  /* 0x000000ffff027224 */ /* 0x000fe200078e000d */
[----:B------:R-:W-:Y:S01]  /*4a60*/  SHF.L.U32 R24, R7, R24, RZ ;  /* 0x0000001807187219 */ /* 0x000fe200000006ff */
[----:B------:R-:W0:Y:S01]  /*4a70*/  LDC R25, c[0x0][0x638] ;  /* 0x00018e00ff197b82 */ /* 0x000e220000000800 */
[----:B------:R-:W-:-:S07]  /*4a80*/  LOP3.LUT R19, RZ, R5, RZ, 0x33, !PT ;  /* 0x00000005ff137212 */ /* 0x000fce00078e33ff */
[----:B------:R-:W0:Y:S01]  /*4a90*/  LDC R28, c[0x0][0x610] ;  /* 0x00018400ff1c7b82 */ /* 0x000e220000000800 */
[----:B----4-:R-:W-:Y:S05]  /*4aa0*/  @!P0 BRA `(.L_x_102) ;  /* 0x0000000000288947 */ /* 0x010fea0003800000 */
[----:B---3--:R-:W3:Y:S02]  /*4ab0*/  LDC R0, c[0x0][0x64c] ;  /* 0x00019300ff007b82 */ /* 0x008ee40000000800 */
        /* <DEDUP_REMOVED lines=9> */
.L_x_102:
[----:B------:R-:W4:Y:S01]  /*4b50*/  LDC R4, c[0x0][0x65c] ;  /* 0x00019700ff047b82 */ /* 0x000f220000000800 */
[----:B--23--:R-:W-:Y:S01]  /*4b60*/  SHF.R.U64 R0, R2, R21, R3 ;  /* 0x0000001502007219 */ /* 0x00cfe20000001203 */
[----:B-1----:R-:W-:Y:S01]  /*4b70*/  VIADD R3, R14, 0xffffffff ;  /* 0xffffffff0e037836 */ /* 0x002fe20000000000 */
[----:B------:R-:W-:Y:S01]  /*4b80*/  LOP3.LUT R19, R8, R19, RZ, 0xc0, !PT ;  /* 0x0000001308137212 */ /* 0x000fe200078ec0ff */
[----:B------:R-:W-:Y:S02]  /*4b90*/  IMAD.MOV R12, RZ, RZ, -R12 ;  /* 0x000000ffff0c7224 */ /* 0x000fe400078e0a0c */
[----:B------:R-:W-:Y:S01]  /*4ba0*/  IMAD.MOV R2, RZ, RZ, -R0 ;  /* 0x000000ffff027224 */ /* 0x000fe200078e0a00 */
[----:B------:R-:W-:Y:S01]  /*4bb0*/  LOP3.LUT R3, R10, R3, RZ, 0xc0, !PT ;  /* 0x000000030a037212 */ /* 0x000fe200078ec0ff */
[----:B------:R-:W-:Y:S02]  /*4bc0*/  IMAD R19, R24, R0, R19 ;  /* 0x0000000018137224 */ /* 0x000fe400078e0213 */
[----:B0-----:R-:W-:-:S04]  /*4bd0*/  IMAD R0, R2, R25, R13 ;  /* 0x0000001902007224 */ /* 0x001fc800078e020d */
[----:B------:R-:W-:Y:S01]  /*4be0*/  IMAD R2, R0, R14, R3 ;  /* 0x0000000e00027224 */ /* 0x000fe200078e0203 */
[----:B----4-:R-:W-:Y:S01]  /*4bf0*/  ISETP.NE.AND P0, PT, R4, 0x1, PT ;  /* 0x000000010400780c */ /* 0x010fe20003f05270 */
[----:B------:R-:W-:-:S05]  /*4c00*/  IMAD.MOV.U32 R4, RZ, RZ, 0x1 ;  /* 0x00000001ff047424 */ /* 0x000fca00078e00ff */
[----:B------:R-:W-:-:S07]  /*4c10*/  PRMT R0, R4, 0x7610, R0 ;  /* 0x0000761004007816 */ /* 0x000fce0000000000 */
[----:B------:R-:W-:-:S04]  /*4c20*/  @P0 IMAD R22, R15, R12, R20 ;  /* 0x0000000c0f160224 */ /* 0x000fc800078e0214 */
[----:B------:R-:W-:-:S05]  /*4c30*/  IMAD R19, R19, R28, R22 ;  /* 0x0000001c13137224 */ /* 0x000fca00078e0216 */
[----:B------:R-:W-:Y:S02]  /*4c40*/  SEL R22, R2, R19, !P0 ;  /* 0x0000001302167207 */ /* 0x000fe40004000000 */
[----:B------:R-:W-:Y:S01]  /*4c50*/  SEL R19, R19, R2, !P0 ;  /* 0x0000000213137207 */ /* 0x000fe20004000000 */
[----:B------:R-:W-:-:S07]  /*4c60*/  IMAD.MOV.U32 R2, RZ, RZ, R11 ;  /* 0x000000ffff027224 */ /* 0x000fce00078e000b */
.L_x_100:
[----:B------:R-:W-:Y:S02]  /*4c70*/  LOP3.LUT P0, RZ, R0, 0xff, RZ, 0xc0, !PT ;  /* 0x000000ff00ff7812 */ /* 0x000fe4000780c0ff */
[----:B------:R-:W-:-:S11]  /*4c80*/  LOP3.LUT R73, R73, 0x1, RZ, 0x3c, !PT ;  /* 0x0000000149497812 */ /* 0x000fd600078e3cff */
[----:B------:R-:W-:Y:S05]  /*4c90*/  @P0 BRA `(.L_x_103) ;  /* 0xffffffcc004c0947 */ /* 0x000fea000383ffff */
[----:B------:R-:W-:Y:S05]  /*4ca0*/  EXIT ;  /* 0x000000000000794d */ /* 0x000fea0003800000 */
.L_x_18:
[----:B------:R-:W-:-:S08]  /*4cb0*/  ISETP.NE.AND P0, PT, R5, RZ, PT ;  /* 0x000000ff0500720c */ /* 0x000fd00003f05270 */
[----:B0-2---:R-:W0:-:S00]  /*4cc0*/  USETMAXREG.DEALLOC.CTAPOOL 0x28 ;  /* 0x00000028000079c8 */ /* 0x005e0000080e0500 */
[----:B------:R-:W-:Y:S05]  /*4cd0*/  @P0 EXIT ;  /* 0x000000000000094d */ /* 0x000fea0003800000 */
[----:B0-----:R-:W-:Y:S01]  /*4ce0*/  LOP3.LUT P0, RZ, R8, 0xff, RZ, 0xc0, !PT ;  /* 0x000000ff08ff7812 */ /* 0x001fe2000780c0ff */
[----:B------:R-:W-:Y:S02]  /*4cf0*/  IMAD.MOV.U32 R0, RZ, RZ, 0x1 ;  /* 0x00000001ff007424 */ /* 0x000fe400078e00ff */
[----:B------:R-:W-:-:S10]  /*4d00*/  IMAD.MOV.U32 R6, RZ, RZ, RZ ;  /* 0x000000ffff067224 */ /* 0x000fd400078e00ff */
[----:B------:R-:W-:Y:S05]  /*4d10*/  @!P0 BRA `(.L_x_104) ;  /* 0x0000000c00388947 */ /* 0x000fea0003800000 */
[----:B------:R-:W0:Y:S01]  /*4d20*/  S2UR UR8, SR_CgaCtaId ;  /* 0x00000000000879c3 */ /* 0x000e220000008800 */
[----:B------:R-:W-:Y:S01]  /*4d30*/  LOP3.LUT P0, RZ, R4, 0x1f, RZ, 0xc0, !PT ;  /* 0x0000001f04ff7812 */ /* 0x000fe2000780c0ff */
[----:B------:R-:W-:Y:S01]  /*4d40*/  ULDC UR5, c[0x0][0x658] ;  /* 0x0001960000057ab9 */ /* 0x000fe20000000800 */
[----:B------:R-:W-:Y:S01]  /*4d50*/  UMOV UR6, 0xffffffff ;  /* 0xffffffff00067882 */ /* 0x000fe20000000000 */
[----:B------:R-:W-:Y:S01]  /*4d60*/  BSSY B0, `(.L_x_104) ;  /* 0x00000c9000007945 */ /* 0x000fe20003800000 */
[----:B------:R-:W-:Y:S01]  /*4d70*/  USHF.L.U32 UR6, UR6, UR5, URZ ;  /* 0x0000000506067299 */ /* 0x000fe2000800063f */
[C---:B------:R-:W-:Y:S01]  /*4d80*/  ISETP.NE.AND P2, PT, R3.reuse, RZ, PT ;  /* 0x000000ff0300720c */ /* 0x040fe20003f45270 */
[----:B------:R-:W-:Y:S01]  /*4d90*/  IMAD.MOV.U32 R9, RZ, RZ, 0x1 ;  /* 0x00000001ff097424 */ /* 0x000fe200078e00ff */
[----:B------:R-:W-:Y:S01]  /*4da0*/  ISETP.NE.OR P0, PT, R3, RZ, !P0 ;  /* 0x000000ff0300720c */ /* 0x000fe20004705670 */
[----:B------:R-:W-:Y:S01]  /*4db0*/  IMAD.MOV.U32 R0, RZ, RZ, 0x1 ;  /* 0x00000001ff007424 */ /* 0x000fe200078e00ff */
[----:B------:R-:W-:Y:S01]  /*4dc0*/  LOP3.LUT R7, R16, 0x2, RZ, 0xfc, !PT ;  /* 0x0000000210077812 */ /* 0x000fe200078efcff */
[----:B------:R-:W-:Y:S01]  /*4dd0*/  IMAD.MOV.U32 R6, RZ, RZ, RZ ;  /* 0x000000ffff067224 */ /* 0x000fe200078e00ff */
[----:B------:R-:W-:Y:S01]  /*4de0*/  ULDC UR4, c[0x0][0x600] ;  /* 0x0001800000047ab9 */ /* 0x000fe20000000800 */
[----:B------:R-:W-:Y:S01]  /*4df0*/  UMOV UR7, 0x1 ;  /* 0x0000000100077882 */ /* 0x000fe20000000000 */
[----:B------:R-:W-:-:S02]  /*4e00*/  UIADD3 UR22, UR40, 0x1, URZ ;  /* 0x0000000128167890 */ /* 0x000fc4000fffe03f */
[----:B------:R-:W-:Y:S02]  /*4e10*/  UIADD3 UR15, UR4, -0x1, URZ ;  /* 0xffffffff040f7890 */ /* 0x000fe4000fffe03f */
[----:B------:R-:W-:Y:S02]  /*4e20*/  USHF.L.U32 UR17, UR7, UR5, URZ ;  /* 0x0000000507117299 */ /* 0x000fe4000800063f */
[----:B------:R-:W-:Y:S01]  /*4e30*/  ULOP3.LUT UR16, URZ, UR6, URZ, 0x33, !UPT ;  /* 0x000000063f107292 */ /* 0x000fe2000f8e333f */
[----:B------:R-:W-:Y:S01]  /*4e40*/  ULDC.64 UR20, c[0x0][0x198] ;  /* 0x0000660000147ab9 */ /* 0x000fe20000000a00 */
[----:B0-----:R-:W-:-:S10]  /*4e50*/  IMAD.U32 R8, RZ, RZ, UR8 ;  /* 0x00000008ff087e24 */ /* 0x001fd4000f8e00ff */
.L_x_116:
[----:B------:R-:W-:-:S03]  /*4e60*/  UMOV UR4, 0xffffffff ;  /* 0xffffffff00047882 */ /* 0x000fc60000000000 */
[----:B------:R-:W-:Y:S05]  /*4e70*/  BRA.DIV UR4, `(.L_x_105) ;  /* 0x0000001e04547947 */ /* 0x000fea000b800000 */
[----:B------:R-:W-:-:S13]  /*4e80*/  ELECT P6, URZ, PT ;  /* 0x00000000003f782f */ /* 0x000fda00038c0000 */
.L_x_153:
[----:B------:R-:W0:Y:S01]  /*4e90*/  LDC R3, c[0x0][0x28c] ;  /* 0x0000a300ff037b82 */ /* 0x000e220000000800 */
[----:B------:R-:W-:Y:S01]  /*4ea0*/  BSSY B1, `(.L_x_106) ;  /* 0x000003c000017945 */ /* 0x000fe20003800000 */
[----:B0-----:R-:W-:-:S13]  /*4eb0*/  ISETP.LT.OR P6, PT, R3, 0x1, !P6 ;  /* 0x000000010300780c */ /* 0x001fda00077c1670 */
[----:B------:R-:W-:Y:S05]  /*4ec0*/  @P6 BRA `(.L_x_107) ;  /* 0x0000000000e46947 */ /* 0x000fea0003800000 */
[----:B------:R-:W-:Y:S02]  /*4ed0*/  IMAD R8, R19, 0x2, R8 ;  /* 0x0000000213087824 */ /* 0x000fe400078e0208 */
[----:B------:R-:W-:Y:S02]  /*4ee0*/  IMAD.SHL.U32 R22, R22, 0x40, RZ ;  /* 0x0000004016167824 */ /* 0x000fe400078e00ff */
[----:B------:R-:W-:Y:S02]  /*4ef0*/  IMAD.MOV.U32 R14, RZ, RZ, RZ ;  /* 0x000000ffff0e7224 */ /* 0x000fe400078e00ff */
[----:B------:R-:W-:Y:S02]  /*4f00*/  IMAD.U32 R15, RZ, RZ, UR22 ;  /* 0x00000016ff0f7e24 */ /* 0x000fe4000f8e00ff */
[----:B------:R-:W-:Y:S02]  /*4f10*/  IMAD.MOV.U32 R3, RZ, RZ, R0 ;  /* 0x000000ffff037224 */ /* 0x000fe400078e0000 */
[----:B------:R-:W-:-:S02]  /*4f20*/  IMAD.MOV.U32 R5, RZ, RZ, R6 ;  /* 0x000000ffff057224 */ /* 0x000fc400078e0006 */
[----:B------:R-:W-:-:S07]  /*4f30*/  IMAD.SHL.U32 R11, R8, 0x20, RZ ;  /* 0x00000020080b7824 */ /* 0x000fce00078e00ff */
.L_x_111:
[----:B------:R-:W0:Y:S01]  /*4f40*/  S2UR UR4, SR_CgaCtaId ;  /* 0x00000000000479c3 */ /* 0x000e220000008800 */
[----:B------:R-:W-:Y:S02]  /*4f50*/  MOV R13, 0x400 ;  /* 0x00000400000d7802 */ /* 0x000fe40000000f00 */
[----:B------:R-:W-:-:S05]  /*4f60*/  SHF.L.U32 R4, R3, 0x1f, RZ ;  /* 0x0000001f03047819 */ /* 0x000fca00000006ff */
[----:B------:R-:W1:Y:S01]  /*4f70*/  @!P2 LDC R10, c[0x0][0x500] ;  /* 0x00014000ff0aab82 */ /* 0x000e620000000800 */
[----:B0-----:R-:W-:-:S05]  /*4f80*/  IMAD.U32 R8, RZ, RZ, UR4 ;  /* 0x00000004ff087e24 */ /* 0x001fca000f8e00ff */
[----:B------:R-:W-:-:S05]  /*4f90*/  LEA R12, R8, R13, 0x18 ;  /* 0x0000000d080c7211 */ /* 0x000fca00078ec0ff */
[----:B------:R-:W-:-:S04]  /*4fa0*/  IMAD R13, R5, 0x8, R12 ;  /* 0x00000008050d7824 */ /* 0x000fc800078e020c */
[----:B------:R-:W0:Y:S02]  /*4fb0*/  SYNCS.PHASECHK.TRANS64.TRYWAIT P1, [R13+URZ+0xe0], R4 ;  /* 0x0000e0040d0075a7 */ /* 0x000e24000802017f */
[----:B01----:R-:W-:Y:S05]  /*4fc0*/  @!P1 BRA `(.L_x_108) ;  /* 0x0000001c00209947 */ /* 0x003fea0003800000 */
.L_x_154:
[----:B0-----:R-:W-:Y:S01]  /*4fd0*/  PRMT R4, R7, 0x9910, RZ ;  /* 0x0000991007047816 */ /* 0x001fe200000000ff */
[----:B------:R0:W-:Y:S03]  /*4fe0*/  @!P2 SYNCS.ARRIVE.TRANS64 RZ, [R13+URZ], R10 ;  /* 0x0000000a0dffa9a7 */ /* 0x0001e6000800003f */
[----:B------:R-:W-:-:S13]  /*4ff0*/  ISETP.NE.AND P1, PT, R4, 0x2, PT ;  /* 0x000000020400780c */ /* 0x000fda0003f25270 */
[----:B0-----:R-:W-:Y:S05]  /*5000*/  @P1 BRA `(.L_x_109) ;  /* 0x0000000000041947 */ /* 0x001fea0003800000 */
[----:B------:R-:W-:Y:S01]  /*5010*/  BPT.TRAP 0x1 ;  /* 0x000000040000795c */ /* 0x000fe20000300000 */
.L_x_109:
[----:B------:R-:W-:Y:S05]  /*5020*/  @P0 BRA `(.L_x_110) ;  /* 0x0000000000040947 */ /* 0x000fea0003800000 */
[----:B------:R-:W-:Y:S01]  /*5030*/  BPT.TRAP 0x1 ;  /* 0x000000040000795c */ /* 0x000fe20000300000 */
.L_x_110:
[----:B------:R-:W-:Y:S01]  /*5040*/  IMAD R4, R5, 0x2, R8 ;  /* 0x0000000205047824 */ /* 0x000fe200078e0208 */
[----:B------:R-:W-:Y:S01]  /*5050*/  R2UR UR9, R13 ;  /* 0x000000000d0972ca */ /* 0x000fe200000e0000 */
[----:B------:R-:W-:Y:S01]  /*5060*/  VIADD R15, R15, 0xffffffff ;  /* 0xffffffff0f0f7836 */ /* 0x000fe20000000000 */
[----:B------:R-:W-:Y:S01]  /*5070*/  UIADD3 UR4, UP0, UR20, 0xf0, URZ ;  /* 0x000000f014047890 */ /* 0x000fe2000ff1e03f */
[----:B------:R-:W-:Y:S01]  /*5080*/  IMAD.SHL.U32 R4, R4, 0x400, RZ ;  /* 0x0000040004047824 */ /* 0x000fe200078e00ff */
[----:B------:R-:W-:Y:S01]  /*5090*/  R2UR UR11, R11 ;  /* 0x000000000b0b72ca */ /* 0x000fe200000e0000 */
[----:B------:R-:W-:Y:S01]  /*50a0*/  UIADD3 UR24, UP1, UR20, 0x1f0, URZ ;  /* 0x000001f014187890 */ /* 0x000fe2000ff3e03f */
[----:B------:R-:W-:Y:S01]  /*50b0*/  R2UR UR10, R14 ;  /* 0x000000000e0a72ca */ /* 0x000fe200000e0000 */
[--C-:B------:R-:W-:Y:S01]  /*50c0*/  IMAD R4, R4, 0x2, R12.reuse ;  /* 0x0000000204047824 */ /* 0x100fe200078e020c */
[----:B------:R-:W-:Y:S01]  /*50d0*/  R2UR UR12, R2 ;  /* 0x00000000020c72ca */ /* 0x000fe200000e0000 */
[C---:B------:R-:W-:Y:S01]  /*50e0*/  IMAD R12, R5.reuse, 0x1000, R12 ;  /* 0x00001000050c7824 */ /* 0x040fe200078e020c */
[----:B------:R-:W-:Y:S01]  /*50f0*/  R2UR UR18, R22 ;  /* 0x00000000161272ca */ /* 0x000fe200000e0000 */
[----:B------:R-:W-:Y:S01]  /*5100*/  VIADD R5, R5, 0x1 ;  /* 0x0000000105057836 */ /* 0x000fe20000000000 */
[----:B------:R-:W-:Y:S01]  /*5110*/  R2UR UR5, R4 ;  /* 0x00000000040572ca */ /* 0x000fe200000e0000 */
[----:B------:R-:W-:Y:S01]  /*5120*/  UIADD3.X UR25, URZ, UR21, URZ, UP1, !UPT ;  /* 0x000000153f197290 */ /* 0x000fe20008ffe43f */
[----:B------:R-:W-:Y:S01]  /*5130*/  R2UR UR8, R12 ;  /* 0x000000000c0872ca */ /* 0x000fe200000e0000 */
[----:B------:R-:W-:Y:S01]  /*5140*/  UMOV UR19, 0x30000 ;  /* 0x0003000000137882 */ /* 0x000fe20000000000 */
[----:B------:R-:W-:Y:S01]  /*5150*/  ISETP.GT.AND P3, PT, R15, 0x1, PT ;  /* 0x000000010f00780c */ /* 0x000fe20003f64270 */
[----:B------:R-:W-:Y:S01]  /*5160*/  UMOV UR6, 0x0 ;  /* 0x0000000000067882 */ /* 0x000fe20000000000 */
[----:B------:R-:W-:Y:S01]  /*5170*/  UMOV UR7, 0x10000000 ;  /* 0x1000000000077882 */ /* 0x000fe20000000000 */
[----:B------:R-:W-:Y:S01]  /*5180*/  ISETP.NE.AND P1, PT, R5, 0x1c, PT ;  /* 0x0000001c0500780c */ /* 0x000fe20003f25270 */
[----:B------:R-:W-:-:S03]  /*5190*/  VIADD R14, R14, 0x20 ;  /* 0x000000200e0e7836 */ /* 0x000fc60000000000 */
[----:B------:R-:W-:Y:S02]  /*51a0*/  SEL R4, RZ, 0x1, P1 ;  /* 0x00000001ff047807 */ /* 0x000fe40000800000 */
[----:B------:R-:W-:Y:S01]  /*51b0*/  UIADD3 UR13, UR5, 0x300, URZ ;  /* 0x00000300050d7890 */ /* 0x000fe2000fffe03f */
[----:B------:R-:W-:Y:S01]  /*51c0*/  SEL R5, R5, RZ, P1 ;  /* 0x000000ff05057207 */ /* 0x000fe20000800000 */
[----:B------:R-:W-:Y:S01]  /*51d0*/  UIADD3.X UR5, URZ, UR21, URZ, UP0, !UPT ;  /* 0x000000153f057290 */ /* 0x000fe200087fe43f */
[----:B------:R-:W-:Y:S01]  /*51e0*/  LOP3.LUT R3, R3, R4, RZ, 0x3c, !PT ;  /* 0x0000000403037212 */ /* 0x000fe200078e3cff */
[----:B------:R-:W-:-:S03]  /*51f0*/  UIADD3 UR14, UR8, 0x1c300, URZ ;  /* 0x0001c300080e7890 */ /* 0x000fc6000fffe03f */
[----:B------:R-:W-:-:S04]  /*5200*/  UMOV UR8, UR13 ;  /* 0x0000000d00087c82 */ /* 0x000fc80008000000 */
[----:B------:R0:W-:Y:S02]  /*5210*/  UTMALDG.3D.MULTICAST [UR8], [UR4], UR19, desc[UR6] ;  /* 0x00000608040073b4 */ /* 0x0001e40008011813 */
[----:B0-----:R-:W-:Y:S01]  /*5220*/  UMOV UR8, UR14 ;  /* 0x0000000e00087c82 */ /* 0x001fe20008000000 */
[----:B------:R-:W-:Y:S02]  /*5230*/  UMOV UR11, UR18 ;  /* 0x00000012000b7c82 */ /* 0x000fe40008000000 */
[----:B------:R0:W-:Y:S02]  /*5240*/  UTMALDG.3D [UR8], [UR24], desc[UR6] ;  /* 0x00000608180075b4 */ /* 0x0001e40008011000 */
[----:B0-----:R-:W-:Y:S05]  /*5250*/  @P3 BRA `(.L_x_111) ;  /* 0xfffffffc00383947 */ /* 0x001fea000383ffff */
.L_x_107:
[----:B------:R-:W-:Y:S05]  /*5260*/  BSYNC B1 ;  /* 0x0000000000017941 */ /* 0x000fea0003800000 */
.L_x_106:
[----:B------:R-:W2:Y:S01]  /*5270*/  LDL.64 R12, [R1] ;  /* 0x00000000010c7983 */ /* 0x000ea20000100a00 */
[----:B------:R-:W-:Y:S01]  /*5280*/  LOP3.LUT P4, RZ, R9, 0xff, RZ, 0xc0, !PT ;  /* 0x000000ff09ff7812 */ /* 0x000fe2000788c0ff */
[----:B------:R-:W-:Y:S01]  /*5290*/  VIADD R9, R6, UR40 ;  /* 0x0000002806097c36 */ /* 0x000fe20008000000 */
[----:B------:R-:W-:Y:S01]  /*52a0*/  ULDC.64 UR4, c[0x0][0x650] ;  /* 0x0001940000047ab9 */ /* 0x000fe20000000a00 */
[----:B------:R-:W-:Y:S01]  /*52b0*/  IMAD.U32 R2, RZ, RZ, UR40 ;  /* 0x00000028ff027e24 */ /* 0x000fe2000f8e00ff */
[----:B------:R-:W-:Y:S01]  /*52c0*/  UISETP.GE.U32.AND UP0, UPT, UR40, 0x1c, UPT ;  /* 0x0000001c2800788c */ /* 0x000fe2000bf06070 */
[----:B------:R-:W-:Y:S01]  /*52d0*/  BSSY B1, `(.L_x_112) ;  /* 0x000006f000017945 */ /* 0x000fe20003800000 */
[----:B------:R-:W-:Y:S01]  /*52e0*/  ISETP.GT.U32.AND P1, PT, R9, 0x1b, PT ;  /* 0x0000001b0900780c */ /* 0x000fe20003f24070 */
[----:B------:R-:W-:Y:S02]  /*52f0*/  IMAD.MOV.U32 R19, RZ, RZ, -0x1 ;  /* 0xffffffffff137424 */ /* 0x000fe400078e00ff */
[----:B------:R-:W-:Y:S01]  /*5300*/  IMAD.MOV.U32 R22, RZ, RZ, -0x1 ;  /* 0xffffffffff167424 */ /* 0x000fe200078e00ff */
[----:B------:R-:W-:-:S02]  /*5310*/  ISETP.LT.U32.AND P1, PT, R2, 0x1c, P1 ;  /* 0x0000001c0200780c */ /* 0x000fc40000f21070 */
[----:B------:R-:W-:Y:S01]  /*5320*/  PLOP3.LUT P3, PT, PT, PT, UP0, 0x80, 0x0 ;  /* 0x000000000000781c */ /* 0x000fe20003f6f008 */
[----:B------:R-:W0:Y:S01]  /*5330*/  @P4 S2R R8, SR_CgaCtaId ;  /* 0x0000000000084919 */ /* 0x000e220000008800 */
[----:B------:R-:W-:Y:S02]  /*5340*/  @P4 MOV R3, 0x400 ;  /* 0x0000040000034802 */ /* 0x000fe40000000f00 */
[----:B------:R-:W-:Y:S02]  /*5350*/  SEL R5, RZ, 0x1, !P1 ;  /* 0x00000001ff057807 */ /* 0x000fe40004800000 */
[----:B------:R-:W-:Y:S02]  /*5360*/  SHF.R.U32.HI R2, RZ, 0x2, R9 ;  /* 0x00000002ff027819 */ /* 0x000fe40000011609 */
[----:B------:R-:W-:Y:S02]  /*5370*/  LOP3.LUT R0, R0, R5, RZ, 0x3c, !PT ;  /* 0x0000000500007212 */ /* 0x000fe400078e3cff */
[----:B0-----:R-:W-:-:S04]  /*5380*/  @P4 LEA R3, R8, R3, 0x18 ;  /* 0x0000000308034211 */ /* 0x001fc800078ec0ff */
[----:B------:R0:W-:Y:S02]  /*5390*/  @P4 SYNCS.ARRIVE.TRANS64.A1T0 RZ, [R3+URZ+0x1f8], RZ ;  /* 0x0001f8ff03ff49a7 */ /* 0x0001e4000810003f */
[----:B0-----:R-:W-:-:S04]  /*53a0*/  IMAD.WIDE.U32 R2, R2, 0x24924925, RZ ;  /* 0x2492492502027825 */ /* 0x001fc800078e00ff */
[----:B------:R-:W-:Y:S01]  /*53b0*/  IMAD R6, R3, -0x1c, R9 ;  /* 0xffffffe403067824 */ /* 0x000fe200078e0209 */
[--C-:B------:R-:W-:Y:S01]  /*53c0*/  @P3 LOP3.LUT R0, R0, 0x1, R3.reuse, 0x78, !PT ;  /* 0x0000000100003812 */ /* 0x100fe200078e7803 */
[----:B------:R-:W-:Y:S01]  /*53d0*/  IMAD.MOV.U32 R2, RZ, RZ, -0x1 ;  /* 0xffffffffff027424 */ /* 0x000fe200078e00ff */
[----:B------:R-:W-:Y:S02]  /*53e0*/  PRMT R3, RZ, 0x7610, R3 ;  /* 0x00007610ff037816 */ /* 0x000fe40000000003 */
[----:B------:R-:W-:Y:S02]  /*53f0*/  PRMT R9, RZ, 0x7610, R9 ;  /* 0x00007610ff097816 */ /* 0x000fe40000000009 */
[----:B--2---:R-:W-:-:S04]  /*5400*/  IADD3 R18, P4, R18, R12, RZ ;  /* 0x0000000c12127210 */ /* 0x004fc80007f9e0ff */
[----:B------:R-:W-:Y:S01]  /*5410*/  ISETP.GE.U32.AND P1, PT, R18, UR4, PT ;  /* 0x0000000412007c0c */ /* 0x000fe2000bf26070 */
[----:B------:R-:W-:-:S05]  /*5420*/  IMAD.X R17, R17, 0x1, R23, P4 ;  /* 0x0000000111117824 */ /* 0x000fca00020e0617 */
[----:B------:R-:W-:-:S13]  /*5430*/  ISETP.GE.U32.AND.EX P1, PT, R17, UR5, PT, P1 ;  /* 0x0000000511007c0c */ /* 0x000fda000bf26110 */
[----:B------:R-:W-:Y:S05]  /*5440*/  @P1 BRA `(.L_x_113) ;  /* 0x00000004005c1947 */ /* 0x000fea0003800000 */
[----:B------:R-:W0:Y:S01]  /*5450*/  S2R R12, SR_CTAID.X ;  /* 0x00000000000c7919 */ /* 0x000e220000002500 */
[----:B------:R-:W-:Y:S01]  /*5460*/  ULDC.64 UR4, c[0x0][0x628] ;  /* 0x00018a0000047ab9 */ /* 0x000fe20000000a00 */
[----:B------:R-:W1:Y:S01]  /*5470*/  LDC R13, c[0x0][0x144] ;  /* 0x00005100ff0d7b82 */ /* 0x000e620000000800 */
[----:B------:R-:W-:Y:S01]  /*5480*/  ISETP.NE.U32.AND P1, PT, RZ, UR4, PT ;  /* 0x00000004ff007c0c */ /* 0x000fe2000bf25070 */
[----:B------:R-:W2:Y:S01]  /*5490*/  S2R R10, SR_CTAID.Y ;  /* 0x00000000000a7919 */ /* 0x000ea20000002600 */
[----:B------:R-:W-:Y:S01]  /*54a0*/  ULDC UR7, c[0x0][0x630] ;  /* 0x00018c0000077ab9 */ /* 0x000fe20000000800 */
[----:B------:R-:W-:Y:S01]  /*54b0*/  ULDC UR8, c[0x0][0x150] ;  /* 0x0000540000087ab9 */ /* 0x000fe20000000800 */
[----:B------:R-:W-:Y:S01]  /*54c0*/  ISETP.NE.AND.EX P1, PT, RZ, UR5, PT, P1 ;  /* 0x00000005ff007c0c */ /* 0x000fe2000bf25310 */
[----:B------:R-:W-:Y:S02]  /*54d0*/  IMAD.MOV.U32 R2, RZ, RZ, R18 ;  /* 0x000000ffff027224 */ /* 0x000fe400078e0012 */
[----:B------:R-:W-:Y:S01]  /*54e0*/  IMAD.MOV.U32 R3, RZ, RZ, R17 ;  /* 0x000000ffff037224 */ /* 0x000fe200078e0011 */
[----:B0-----:R-:W-:-:S09]  /*54f0*/  I2FP.F32.U32 R14, R12 ;  /* 0x0000000c000e7245 */ /* 0x001fd20000201000 */
[----:B------:R-:W-:Y:S05]  /*5500*/  @!P1 BRA `(.L_x_114) ;  /* 0x0000000000289947 */ /* 0x000fea0003800000 */
[----:B------:R-:W-:Y:S02]  /*5510*/  ULDC UR6, c[0x0][0x634] ;  /* 0x00018d0000067ab9 */ /* 0x000fe40000000800 */
[----:B------:R-:W-:-:S05]  /*5520*/  IADD3 R3, P1, R18, UR6, RZ ;  /* 0x0000000612037c10 */ /* 0x000fca000ff3e0ff */
[----:B------:R-:W-:-:S04]  /*5530*/  IMAD.X R11, RZ, RZ, R17, P1 ;  /* 0x000000ffff0b7224 */ /* 0x000fc800008e0611 */
[----:B------:R-:W-:-:S04]  /*5540*/  IMAD.WIDE.U32 R4, R11, UR4, RZ ;  /* 0x000000040b047c25 */ /* 0x000fc8000f8e00ff */
[----:B------:R-:W-:-:S04]  /*5550*/  IMAD.WIDE.U32 R4, P1, R3, UR5, R4 ;  /* 0x0000000503047c25 */ /* 0x000fc8000f820004 */
[----:B------:R-:W-:-:S04]  /*5560*/  IMAD.WIDE.U32 R2, R3, UR4, RZ ;  /* 0x0000000403027c25 */ /* 0x000fc8000f8e00ff */
[----:B------:R-:W-:Y:S01]  /*5570*/  IMAD.MOV.U32 R2, RZ, RZ, R5 ;  /* 0x000000ffff027224 */ /* 0x000fe200078e0005 */
[----:B------:R-:W-:Y:S01]  /*5580*/  IADD3 RZ, P3, R3, R4, RZ ;  /* 0x0000000403ff7210 */ /* 0x000fe20007f7e0ff */
[----:B------:R-:W-:-:S04]  /*5590*/  IMAD.X R3, RZ, RZ, RZ, P1 ;  /* 0x000000ffff037224 */ /* 0x000fc800008e06ff */
[----:B------:R-:W-:-:S08]  /*55a0*/  IMAD.WIDE.U32.X R2, R11, UR5, R2, P3 ;  /* 0x000000050b027c25 */ /* 0x000fd000098e0402 */
.L_x_114:
[----:B------:R-:W-:Y:S01]  /*55b0*/  FMUL R14, R14, UR8 ;  /* 0x000000080e0e7c20 */ /* 0x000fe20008400000 */
[--C-:B------:R-:W-:Y:S01]  /*55c0*/  SHF.R.U64 R11, R2, UR7, R3.reuse ;  /* 0x00000007020b7c19 */ /* 0x100fe20008001203 */
[----:B------:R-:W-:Y:S01]  /*55d0*/  ULDC.64 UR4, c[0x0][0x620] ;  /* 0x0001880000047ab9 */ /* 0x000fe20000000a00 */
[----:B------:R-:W-:Y:S01]  /*55e0*/  SHF.R.U32.HI R2, RZ, UR7, R3 ;  /* 0x00000007ff027c19 */ /* 0x000fe20008011603 */
[----:B------:R-:W-:Y:S01]  /*55f0*/  IMAD.MOV.U32 R3, RZ, RZ, R17 ;  /* 0x000000ffff037224 */ /* 0x000fe200078e0011 */
[----:B------:R-:W-:Y:S01]  /*5600*/  IADD3 R15, P1, RZ, -R11, RZ ;  /* 0x8000000bff0f7210 */ /* 0x000fe20007f3e0ff */
[----:B------:R-:W0:Y:S01]  /*5610*/  F2I.U32.TRUNC.NTZ R14, R14 ;  /* 0x0000000e000e7305 */ /* 0x000e22000020f000 */
[----:B------:R-:W-:-:S03]  /*5620*/  ULDC.64 UR6, c[0x0][0x640] ;  /* 0x0001900000067ab9 */ /* 0x000fc60000000a00 */
[----:B------:R-:W-:Y:S01]  /*5630*/  IMAD.X R2, RZ, RZ, ~R2, P1 ;  /* 0x000000ffff027224 */ /* 0x000fe200008e0e02 */
[----:B------:R-:W-:-:S03]  /*5640*/  ISETP.NE.U32.AND P1, PT, RZ, UR6, PT ;  /* 0x00000006ff007c0c */ /* 0x000fc6000bf25070 */
[----:B------:R-:W-:Y:S01]  /*5650*/  IMAD R2, R2, UR4, RZ ;  /* 0x0000000402027c24 */ /* 0x000fe2000f8e02ff */
[----:B------:R-:W-:-:S03]  /*5660*/  ISETP.NE.AND.EX P1, PT, RZ, UR7, PT, P1 ;  /* 0x00000007ff007c0c */ /* 0x000fc6000bf25310 */
[C---:B------:R-:W-:Y:S01]  /*5670*/  IMAD R5, R15.reuse, UR5, R2 ;  /* 0x000000050f057c24 */ /* 0x040fe2000f8e0202 */
[----:B------:R-:W-:Y:S01]  /*5680*/  ULDC UR5, c[0x0][0x154] ;  /* 0x0000550000057ab9 */ /* 0x000fe20000000800 */
[----:B------:R-:W-:Y:S02]  /*5690*/  IMAD.MOV.U32 R2, RZ, RZ, R18 ;  /* 0x000000ffff027224 */ /* 0x000fe400078e0012 */
[----:B0-----:R-:W-:Y:S02]  /*56a0*/  IMAD.MOV R4, RZ, RZ, -R14 ;  /* 0x000000ffff047224 */ /* 0x001fe400078e0a0e */
[----:B------:R-:W-:Y:S01]  /*56b0*/  IMAD.WIDE.U32 R2, R15, UR4, R2 ;  /* 0x000000040f027c25 */ /* 0x000fe2000f8e0002 */
[----:B------:R-:W-:-:S03]  /*56c0*/  ULDC UR4, c[0x0][0x618] ;  /* 0x0001860000047ab9 */ /* 0x000fc60000000800 */
[----:B-1----:R-:W-:Y:S01]  /*56d0*/  IMAD R12, R13, R4, R12 ;  /* 0x000000040d0c7224 */ /* 0x002fe200078e020c */
[----:B--2---:R-:W-:Y:S01]  /*56e0*/  I2FP.F32.U32 R4, R10 ;  /* 0x0000000a00047245 */ /* 0x004fe20000201000 */
[----:B------:R-:W0:Y:S01]  /*56f0*/  LDC R13, c[0x0][0x148] ;  /* 0x00005200ff0d7b82 */ /* 0x000e220000000800 */
[----:B------:R-:W-:-:S03]  /*5700*/  IMAD.IADD R3, R3, 0x1, R5 ;  /* 0x0000000103037824 */ /* 0x000fc600078e0205 */
[----:B------:R-:W-:Y:S02]  /*5710*/  FMUL R4, R4, UR5 ;  /* 0x0000000504047c20 */ /* 0x000fe40008400000 */
[--C-:B------:R-:W-:Y:S02]  /*5720*/  SHF.R.U64 R14, R2, UR4, R3.reuse ;  /* 0x00000004020e7c19 */ /* 0x100fe40008001203 */
[----:B------:R-:W-:Y:S01]  /*5730*/  SHF.R.U32.HI R3, RZ, UR4, R3 ;  /* 0x00000004ff037c19 */ /* 0x000fe20008011603 */
[----:B------:R1:W2:Y:S01]  /*5740*/  F2I.U32.TRUNC.NTZ R20, R4 ;  /* 0x0000000400147305 */ /* 0x0002a2000020f000 */
[----:B------:R-:W-:Y:S02]  /*5750*/  ULDC UR4, c[0x0][0x608] ;  /* 0x0001820000047ab9 */ /* 0x000fe40000000800 */
[--C-:B------:R-:W-:Y:S02]  /*5760*/  SHF.R.U64 R19, R14, UR4, R3.reuse ;  /* 0x000000040e137c19 */ /* 0x100fe40008001203 */
[----:B------:R-:W-:Y:S01]  /*5770*/  SHF.R.U32.HI R2, RZ, UR4, R3 ;  /* 0x00000004ff027c19 */ /* 0x000fe20008011603 */
[----:B------:R-:W-:-:S03]  /*5780*/  ULDC UR4, c[0x0][0x658] ;  /* 0x0001960000047ab9 */ /* 0x000fc60000000800 */
[--C-:B------:R-:W-:Y:S02]  /*5790*/  SHF.R.U64 R15, R19, UR4, R2.reuse ;  /* 0x00000004130f7c19 */ /* 0x100fe40008001202 */
[----:B------:R-:W-:-:S03]  /*57a0*/  SHF.R.U32.HI R21, RZ, UR4, R2 ;  /* 0x00000004ff157c19 */ /* 0x000fc60008011602 */
[----:B------:R-:W-:Y:S02]  /*57b0*/  IMAD.MOV.U32 R2, RZ, RZ, R15 ;  /* 0x000000ffff027224 */ /* 0x000fe400078e000f */
[----:B------:R-:W-:Y:S01]  /*57c0*/  IMAD.MOV.U32 R3, RZ, RZ, R21 ;  /* 0x000000ffff037224 */ /* 0x000fe200078e0015 */
[----:B-12---:R-:W-:Y:S06]  /*57d0*/  @!P1 BRA `(.L_x_115) ;  /* 0x0000000000289947 */ /* 0x006fec0003800000 */
        /* <DEDUP_REMOVED lines=10> */
.L_x_115:
[----:B------:R-:W1:Y:S01]  /*5880*/  LDC R4, c[0x0][0x65c] ;  /* 0x00019700ff047b82 */ /* 0x000e620000000800 */
[----:B------:R-:W-:Y:S01]  /*5890*/  ULDC UR4, c[0x0][0x648] ;  /* 0x0001920000047ab9 */ /* 0x000fe20000000800 */
[----:B------:R-:W-:Y:S01]  /*58a0*/  LOP3.LUT R19, R19, UR16, RZ, 0xc0, !PT ;  /* 0x0000001013137c12 */ /* 0x000fe2000f8ec0ff */
[----:B------:R-:W-:Y:S01]  /*58b0*/  IMAD.MOV R20, RZ, RZ, -R20 ;  /* 0x000000ffff147224 */ /* 0x000fe200078e0a14 */
[----:B------:R-:W-:Y:S01]  /*58c0*/  SHF.R.U64 R2, R2, UR4, R3 ;  /* 0x0000000402027c19 */ /* 0x000fe20008001203 */
[----:B------:R-:W-:Y:S01]  /*58d0*/  ULDC UR4, c[0x0][0x638] ;  /* 0x00018e0000047ab9 */ /* 0x000fe20000000800 */
[----:B------:R-:W-:Y:S01]  /*58e0*/  LOP3.LUT R14, R14, UR15, RZ, 0xc0, !PT ;  /* 0x0000000f0e0e7c12 */ /* 0x000fe2000f8ec0ff */
[----:B------:R-:W-:Y:S01]  /*58f0*/  ULDC UR5, c[0x0][0x610] ;  /* 0x0001840000057ab9 */ /* 0x000fe20000000800 */
[----:B------:R-:W-:Y:S02]  /*5900*/  IMAD.MOV.U32 R3, RZ, RZ, 0x1 ;  /* 0x00000001ff037424 */ /* 0x000fe400078e00ff */
[----:B------:R-:W-:Y:S01]  /*5910*/  IMAD R19, R2, UR17, R19 ;  /* 0x0000001102137c24 */ /* 0x000fe2000f8e0213 */
[----:B-1----:R-:W-:Y:S01]  /*5920*/  ISETP.NE.AND P1, PT, R4, 0x1, PT ;  /* 0x000000010400780c */ /* 0x002fe20003f25270 */
[----:B------:R-:W-:-:S02]  /*5930*/  IMAD.MOV R4, RZ, RZ, -R2 ;  /* 0x000000ffff047224 */ /* 0x000fc400078e0a02 */
[----:B------:R-:W-:Y:S02]  /*5940*/  IMAD.MOV.U32 R2, RZ, RZ, R11 ;  /* 0x000000ffff027224 */ /* 0x000fe400078e000b */
[----:B------:R-:W-:Y:S01]  /*5950*/  IMAD R15, R4, UR4, R15 ;  /* 0x00000004040f7c24 */ /* 0x000fe2000f8e020f */
[----:B------:R-:W-:-:S03]  /*5960*/  ULDC UR4, c[0x0][0x600] ;  /* 0x0001800000047ab9 */ /* 0x000fc60000000800 */
[----:B------:R-:W-:-:S04]  /*5970*/  IMAD R15, R15, UR4, R14 ;  /* 0x000000040f0f7c24 */ /* 0x000fc8000f8e020e */
[----:B0-----:R-:W-:-:S04]  /*5980*/  @P1 IMAD R12, R13, R20, R10 ;  /* 0x000000140d0c1224 */ /* 0x001fc800078e020a */
[----:B------:R-:W-:-:S05]  /*5990*/  IMAD R12, R19, UR5, R12 ;  /* 0x00000005130c7c24 */ /* 0x000fca000f8e020c */
[----:B------:R-:W-:Y:S02]  /*59a0*/  SEL R22, R15, R12, !P1 ;  /* 0x0000000c0f167207 */ /* 0x000fe40004800000 */
[----:B------:R-:W-:-:S07]  /*59b0*/  SEL R19, R12, R15, !P1 ;  /* 0x0000000f0c137207 */ /* 0x000fce0004800000 */
.L_x_113:
[----:B------:R-:W-:Y:S05]  /*59c0*/  BSYNC B1 ;  /* 0x0000000000017941 */ /* 0x000fea0003800000 */
.L_x_112:
[----:B------:R-:W-:-:S13]  /*59d0*/  LOP3.LUT P1, RZ, R3, 0xff, RZ, 0xc0, !PT ;  /* 0x000000ff03ff7812 */ /* 0x000fda000782c0ff */
[----:B------:R-:W-:Y:S05]  /*59e0*/  @P1 BRA `(.L_x_116) ;  /* 0xfffffff4001c1947 */ /* 0x000fea000383ffff */
[----:B------:R-:W-:Y:S05]  /*59f0*/  BSYNC B0 ;  /* 0x0000000000007941 */ /* 0x000fea0003800000 */
.L_x_104:
[----:B------:R-:W-:-:S03]  /*5a00*/  UMOV UR4, 0xffffffff ;  /* 0xffffffff00047882 */ /* 0x000fc60000000000 */
[----:B------:R-:W-:Y:S05]  /*5a10*/  BRA.DIV UR4, `(.L_x_117) ;  /* 0x0000001204a07947 */ /* 0x000fea000b800000 */
[----:B------:R-:W-:-:S13]  /*5a20*/  ELECT P6, URZ, PT ;  /* 0x00000000003f782f */ /* 0x000fda00038c0000 */
.L_x_157:
[----:B------:R-:W-:Y:S04]  /*5a30*/  BSSY B0, `(.L_x_118) ;  /* 0x0000103000007945 */ /* 0x000fe80003800000 */
[----:B------:R-:W-:Y:S05]  /*5a40*/  @!P6 BRA `(.L_x_119) ;  /* 0x000000100004e947 */ /* 0x000fea0003800000 */
[----:B------:R-:W-:-:S04]  /*5a50*/  LOP3.LUT R16, R16, 0x2, RZ, 0xfc, !PT ;  /* 0x0000000210107812 */ /* 0x000fc800078efcff */
[----:B------:R-:W-:-:S13]  /*5a60*/  ISETP.NE.AND P0, PT, R16, 0x3, PT ;  /* 0x000000031000780c */ /* 0x000fda0003f05270 */
[----:B------:R-:W-:Y:S05]  /*5a70*/  @!P0 BRA `(.L_x_120) ;  /* 0x0000000000048947 */ /* 0x000fea0003800000 */
[----:B------:R-:W-:Y:S01]  /*5a80*/  BPT.TRAP 0x1 ;  /* 0x000000040000795c */ /* 0x000fe20000300000 */
.L_x_120:
[----:B------:R-:W0:Y:S01]  /*5a90*/  S2R R3, SR_CgaCtaId ;  /* 0x0000000000037919 */ /* 0x000e220000008800 */
[----:B------:R-:W-:-:S04]  /*5aa0*/  MOV R2, 0x400 ;  /* 0x0000040000027802 */ /* 0x000fc80000000f00 */
[----:B0-----:R-:W-:Y:S02]  /*5ab0*/  LEA R3, R3, R2, 0x18 ;  /* 0x0000000203037211 */ /* 0x001fe400078ec0ff */
[----:B------:R-:W-:-:S03]  /*5ac0*/  SHF.L.U32 R2, R0, 0x1f, RZ ;  /* 0x0000001f00027819 */ /* 0x000fc600000006ff */
[----:B------:R-:W-:-:S04]  /*5ad0*/  VIADD R3, R3, 0xe0 ;  /* 0x000000e003037836 */ /* 0x000fc80000000000 */
[C---:B------:R-:W-:Y:S02]  /*5ae0*/  IMAD R7, R6.reuse, 0x8, R3 ;  /* 0x0000000806077824 */ /* 0x040fe400078e0203 */
[----:B------:R-:W-:Y:S02]  /*5af0*/  VIADD R6, R6, 0x1 ;  /* 0x0000000106067836 */ /* 0x000fe40000000000 */
[----:B------:R-:W0:Y:S03]  /*5b00*/  SYNCS.PHASECHK.TRANS64.TRYWAIT P0, [R7+URZ], R2 ;  /* 0x00000002070075a7 */ /* 0x000e26000800017f */
[----:B------:R-:W-:-:S04]  /*5b10*/  ISETP.NE.AND P1, PT, R6, 0x1c, PT ;  /* 0x0000001c0600780c */ /* 0x000fc80003f25270 */
[----:B------:R-:W-:Y:S02]  /*5b20*/  SEL R5, RZ, 0x1, P1 ;  /* 0x00000001ff057807 */ /* 0x000fe40000800000 */
[----:B------:R-:W-:Y:S02]  /*5b30*/  SEL R6, R6, RZ, P1 ;  /* 0x000000ff06067207 */ /* 0x000fe40000800000 */
[----:B------:R-:W-:-:S03]  /*5b40*/  LOP3.LUT R5, R0, R5, RZ, 0x3c, !PT ;  /* 0x0000000500057212 */ /* 0x000fc600078e3cff */
[----:B------:R-:W-:Y:S01]  /*5b50*/  IMAD R9, R6, 0x8, R3 ;  /* 0x0000000806097824 */ /* 0x000fe200078e0203 */
[----:B------:R-:W-:Y:S01]  /*5b60*/  SHF.L.U32 R4, R5, 0x1f, RZ ;  /* 0x0000001f05047819 */ /* 0x000fe200000006ff */
[----:B0-----:R-:W-:Y:S06]  /*5b70*/  @!P0 BRA `(.L_x_121) ;  /* 0x0000001000688947 */ /* 0x001fec0003800000 */
.L_x_158:
[----:B------:R-:W1:Y:S01]  /*5b80*/  SYNCS.PHASECHK.TRANS64.TRYWAIT P0, [R9+URZ], R4 ;  /* 0x00000004090075a7 */ /* 0x000e62000800017f */
[----:B------:R-:W-:-:S05]  /*5b90*/  VIADD R0, R6, 0x1 ;  /* 0x0000000106007836 */ /* 0x000fca0000000000 */
[----:B------:R-:W-:-:S04]  /*5ba0*/  ISETP.NE.AND P1, PT, R0, 0x1c, PT ;  /* 0x0000001c0000780c */ /* 0x000fc80003f25270 */
[----:B0-----:R-:W-:Y:S02]  /*5bb0*/  SEL R2, RZ, 0x1, P1 ;  /* 0x00000001ff027807 */ /* 0x001fe40000800000 */
[----:B------:R-:W-:Y:S02]  /*5bc0*/  SEL R0, R0, RZ, P1 ;  /* 0x000000ff00007207 */ /* 0x000fe40000800000 */
[----:B------:R-:W-:-:S03]  /*5bd0*/  LOP3.LUT R7, R5, R2, RZ, 0x3c, !PT ;  /* 0x0000000205077212 */ /* 0x000fc600078e3cff */
[----:B------:R-:W-:Y:S01]  /*5be0*/  IMAD R6, R0, 0x8, R3 ;  /* 0x0000000800067824 */ /* 0x000fe200078e0203 */
[----:B------:R-:W-:Y:S01]  /*5bf0*/  SHF.L.U32 R5, R7, 0x1f, RZ ;  /* 0x0000001f07057819 */ /* 0x000fe200000006ff */
[----:B-1----:R-:W-:Y:S06]  /*5c00*/  @!P0 BRA `(.L_x_122) ;  /* 0x0000001000588947 */ /* 0x002fec0003800000 */
.L_x_159:
[----:B------:R-:W1:Y:S01]  /*5c10*/  SYNCS.PHASECHK.TRANS64.TRYWAIT P0, [R6+URZ], R5 ;  /* 0x00000005060075a7 */ /* 0x000e62000800017f */
[----:B------:R-:W-:-:S05]  /*5c20*/  VIADD R0, R0, 0x1 ;  /* 0x0000000100007836 */ /* 0x000fca0000000000 */
[----:B------:R-:W-:-:S04]  /*5c30*/  ISETP.NE.AND P1, PT, R0, 0x1c, PT ;  /* 0x0000001c0000780c */ /* 0x000fc80003f25270 */
[----:B------:R-:W-:Y:S02]  /*5c40*/  SEL R2, RZ, 0x1, P1 ;  /* 0x00000001ff027807 */ /* 0x000fe40000800000 */
[----:B------:R-:W-:Y:S02]  /*5c50*/  SEL R0, R0, RZ, P1 ;  /* 0x000000ff00007207 */ /* 0x000fe40000800000 */
[----:B------:R-:W-:-:S03]  /*5c60*/  LOP3.LUT R7, R7, R2, RZ, 0x3c, !PT ;  /* 0x0000000207077212 */ /* 0x000fc600078e3cff */
[----:B0-----:R-:W-:Y:S01]  /*5c70*/  IMAD R9, R0, 0x8, R3 ;  /* 0x0000000800097824 */ /* 0x001fe200078e0203 */
[----:B------:R-:W-:Y:S01]  /*5c80*/  SHF.L.U32 R4, R7, 0x1f, RZ ;  /* 0x0000001f07047819 */ /* 0x000fe200000006ff */
[----:B-1----:R-:W-:Y:S06]  /*5c90*/  @!P0 BRA `(.L_x_123) ;  /* 0x0000001000488947 */ /* 0x002fec0003800000 */
.L_x_160:
        /* <DEDUP_REMOVED lines=9> */
.L_x_161:
        /* <DEDUP_REMOVED lines=9> */
.L_x_162:
        /* <DEDUP_REMOVED lines=9> */
.L_x_163:
        /* <DEDUP_REMOVED lines=9> */
.L_x_164:
        /* <DEDUP_REMOVED lines=9> */
.L_x_165:
        /* <DEDUP_REMOVED lines=9> */
.L_x_166:
        /* <DEDUP_REMOVED lines=9> */
.L_x_167:
        /* <DEDUP_REMOVED lines=9> */
.L_x_168:
        /* <DEDUP_REMOVED lines=9> */
.L_x_169:
        /* <DEDUP_REMOVED lines=9> */
.L_x_170:
        /* <DEDUP_REMOVED lines=9> */
.L_x_171:
        /* <DEDUP_REMOVED lines=9> */
.L_x_172:
        /* <DEDUP_REMOVED lines=9> */
.L_x_173:
        /* <DEDUP_REMOVED lines=9> */
.L_x_174:
        /* <DEDUP_REMOVED lines=9> */
.L_x_175:
        /* <DEDUP_REMOVED lines=9> */
.L_x_176:
        /* <DEDUP_REMOVED lines=9> */
.L_x_177:
        /* <DEDUP_REMOVED lines=9> */
.L_x_178:
        /* <DEDUP_REMOVED lines=9> */
.L_x_179:
        /* <DEDUP_REMOVED lines=9> */
.L_x_180:
        /* <DEDUP_REMOVED lines=9> */
.L_x_181:
        /* <DEDUP_REMOVED lines=9> */
.L_x_182:
        /* <DEDUP_REMOVED lines=9> */
.L_x_183:
[----:B------:R-:W1:Y:S01]  /*6990*/  SYNCS.PHASECHK.TRANS64.TRYWAIT P0, [R6+URZ], R5 ;  /* 0x00000005060075a7 */ /* 0x000e62000800017f */
[----:B------:R-:W-:-:S05]  /*69a0*/  VIADD R0, R0, 0x1 ;  /* 0x0000000100007836 */ /* 0x000fca0000000000 */
[----:B------:R-:W-:-:S04]  /*69b0*/  ISETP.NE.AND P1, PT, R0, 0x1c, PT ;  /* 0x0000001c0000780c */ /* 0x000fc80003f25270 */
[----:B------:R-:W-:Y:S02]  /*69c0*/  SEL R2, RZ, 0x1, P1 ;  /* 0x00000001ff027807 */ /* 0x000fe40000800000 */
[----:B------:R-:W-:Y:S02]  /*69d0*/  SEL R0, R0, RZ, P1 ;  /* 0x000000ff00007207 */ /* 0x000fe40000800000 */
[----:B------:R-:W-:Y:S01]  /*69e0*/  LOP3.LUT R2, R7, R2, RZ, 0x3c, !PT ;  /* 0x0000000207027212 */ /* 0x000fe200078e3cff */
[----:B-1----:R-:W-:Y:S06]  /*69f0*/  @!P0 BRA `(.L_x_147) ;  /* 0x0000000800d08947 */ /* 0x002fec0003800000 */
.L_x_184:
[----:B------:R-:W-:Y:S01]  /*6a00*/  IMAD R3, R0, 0x8, R3 ;  /* 0x0000000800037824 */ /* 0x000fe200078e0203 */
[----:B------:R-:W-:-:S07]  /*6a10*/  SHF.L.U32 R0, R2, 0x1f, RZ ;  /* 0x0000001f02007819 */ /* 0x000fce00000006ff */
.L_x_148:
[----:B--2---:R2:W4:Y:S02]  /*6a20*/  SYNCS.PHASECHK.TRANS64.TRYWAIT P0, [R3+URZ], R0 ;  /* 0x00000000030075a7 */ /* 0x004524000800017f */
[----:B----4-:R-:W-:Y:S05]  /*6a30*/  @!P0 NANOSLEEP.SYNCS 0x989680 ;  /* 0x009896800000895d */ /* 0x010fea0003900000 */
[----:B------:R-:W4:Y:S02]  /*6a40*/  @!P0 SYNCS.PHASECHK.TRANS64 P0, [R3+URZ], R0 ;  /* 0x00000000030085a7 */ /* 0x000f24000800007f */
[----:B----4-:R-:W-:Y:S05]  /*6a50*/  @!P0 BRA `(.L_x_148) ;  /* 0xfffffffc00f08947 */ /* 0x010fea000383ffff */
.L_x_119:
[----:B------:R-:W-:Y:S05]  /*6a60*/  BSYNC B0 ;  /* 0x0000000000007941 */ /* 0x000fea0003800000 */
.L_x_118:
[----:B------:R-:W-:Y:S05]  /*6a70*/  EXIT ;  /* 0x000000000000794d */ /* 0x000fea0003800000 */
.L_x_20:
[----:B-1----:R1:W2:Y:S02]  /*6a80*/  SYNCS.PHASECHK.TRANS64.TRYWAIT P0, [R64+URZ], R3 ;  /* 0x00000003400075a7 */ /* 0x0022a4000800017f */
[----:B--2---:R-:W-:Y:S05]  /*6a90*/  @!P0 NANOSLEEP.SYNCS 0x989680 ;  /* 0x009896800000895d */ /* 0x004fea0003900000 */
[----:B------:R-:W2:Y:S02]  /*6aa0*/  @!P0 SYNCS.PHASECHK.TRANS64 P0, [R64+URZ], R3 ;  /* 0x00000003400085a7 */ /* 0x000ea4000800007f */
[----:B--2---:R-:W-:Y:S05]  /*6ab0*/  @!P0 BRA `(.L_x_20) ;  /* 0xfffffffc00f08947 */ /* 0x004fea000383ffff */
[----:B------:R-:W-:Y:S05]  /*6ac0*/  BRA `(.L_x_149) ;  /* 0xffffffac00d47947 */ /* 0x000fea000383ffff */
.L_x_25:
[----:B--2---:R2:W3:Y:S02]  /*6ad0*/  SYNCS.PHASECHK.TRANS64.TRYWAIT P1, [R3+URZ], R0 ;  /* 0x00000000030075a7 */ /* 0x0044e4000802017f */
[----:B---3--:R-:W-:Y:S05]  /*6ae0*/  @!P1 NANOSLEEP.SYNCS 0x989680 ;  /* 0x009896800000995d */ /* 0x008fea0003900000 */
[----:B------:R-:W3:Y:S02]  /*6af0*/  @!P1 SYNCS.PHASECHK.TRANS64 P1, [R3+URZ], R0 ;  /* 0x00000000030095a7 */ /* 0x000ee4000802007f */
[----:B---3--:R-:W-:Y:S05]  /*6b00*/  @!P1 BRA `(.L_x_25) ;  /* 0xfffffffc00f09947 */ /* 0x008fea000383ffff */
[----:B------:R-:W-:Y:S05]  /*6b10*/  BRA `(.L_x_24) ;  /* 0xffffffb000387947 */ /* 0x000fea000383ffff */
.L_x_30:
[----:B--2---:R-:W-:-:S04]  /*6b20*/  IMAD.U32 R5, RZ, RZ, UR4 ;  /* 0x00000004ff057e24 */ /* 0x004fc8000f8e00ff */
[----:B------:R2:W3:Y:S03]  /*6b30*/  SYNCS.PHASECHK.TRANS64.TRYWAIT P1, [R5+URZ], R4 ;  /* 0x00000004050075a7 */ /* 0x0004e6000802017f */
[----:B---3--:R-:W-:Y:S05]  /*6b40*/  @!P1 NANOSLEEP.SYNCS 0x989680 ;  /* 0x009896800000995d */ /* 0x008fea0003900000 */
[----:B------:R-:W3:Y:S02]  /*6b50*/  @!P1 SYNCS.PHASECHK.TRANS64 P1, [R5+URZ], R4 ;  /* 0x00000004050095a7 */ /* 0x000ee4000802007f */
[----:B---3--:R-:W-:Y:S05]  /*6b60*/  @!P1 BRA `(.L_x_30) ;  /* 0xfffffffc00ec9947 */ /* 0x008fea000383ffff */
[----:B------:R-:W-:Y:S05]  /*6b70*/  BRA `(.L_x_29) ;  /* 0xffffffb000b07947 */ /* 0x000fea000383ffff */
.L_x_36:
[----:B-1----:R1:W2:Y:S02]  /*6b80*/  SYNCS.PHASECHK.TRANS64.TRYWAIT P0, [R64+URZ+0x10], R3 ;  /* 0x00001003400075a7 */ /* 0x0022a4000800017f */
[----:B--2---:R-:W-:Y:S05]  /*6b90*/  @!P0 NANOSLEEP.SYNCS 0x989680 ;  /* 0x009896800000895d */ /* 0x004fea0003900000 */
[----:B------:R-:W2:Y:S02]  /*6ba0*/  @!P0 SYNCS.PHASECHK.TRANS64 P0, [R64+URZ+0x10], R3 ;  /* 0x00001003400085a7 */ /* 0x000ea4000800007f */
[----:B--2---:R-:W-:Y:S05]  /*6bb0*/  @!P0 BRA `(.L_x_36) ;  /* 0xfffffffc00f08947 */ /* 0x004fea000383ffff */
[----:B------:R-:W-:Y:S05]  /*6bc0*/  BRA `(.L_x_150) ;  /* 0xffffffb400bc7947 */ /* 0x000fea000383ffff */
.L_x_105:
[----:B------:R-:W-:Y:S01]  /*6bd0*/  BSSY B1, `(.L_x_151) ;  /* 0x0000006000017945 */ /* 0x000fe20003800000 */
[----:B------:R-:W-:-:S07]  /*6be0*/  IMAD.MOV.U32 R15, RZ, RZ, -0x1 ;  /* 0xffffffffff0f7424 */ /* 0x000fce00078e00ff */
[----:B---3-5:R-:W-:Y:S05]  /*6bf0*/  WARPSYNC.COLLECTIVE R15, `(.L_x_152) ;  /* 0x000000000f0c7348 */ /* 0x028fea0003c00000 */
[----:B------:R-:W-:Y:S02]  /*6c00*/  ELECT P6, UR62, PT ;  /* 0x00000000003e782f */ /* 0x000fe400038c0000 */
[----:B------:R-:W-:Y:S01]  /*6c10*/  MOV R14, UR62 ;  /* 0x0000003e000e7c02 */ /* 0x000fe20008000f00 */
[----:B---3-5:R-:W-:Y:S10]  /*6c20*/  ENDCOLLECTIVE ;  /* 0x000000000000791b */ /* 0x028ff40003800000 */
.L_x_152:
[----:B------:R-:W-:Y:S05]  /*6c30*/  BSYNC B1 ;  /* 0x0000000000017941 */ /* 0x000fea0003800000 */
.L_x_151:
[----:B------:R-:W-:Y:S05]  /*6c40*/  BRA `(.L_x_153) ;  /* 0xffffffe000907947 */ /* 0x000fea000383ffff */
.L_x_108:
[----:B0-----:R0:W1:Y:S02]  /*6c50*/  SYNCS.PHASECHK.TRANS64.TRYWAIT P1, [R13+URZ+0xe0], R4 ;  /* 0x0000e0040d0075a7 */ /* 0x001064000802017f */
[----:B-1----:R-:W-:Y:S05]  /*6c60*/  @!P1 NANOSLEEP.SYNCS 0x989680 ;  /* 0x009896800000995d */ /* 0x002fea0003900000 */
[----:B------:R-:W1:Y:S02]  /*6c70*/  @!P1 SYNCS.PHASECHK.TRANS64 P1, [R13+URZ+0xe0], R4 ;  /* 0x0000e0040d0095a7 */ /* 0x000e64000802007f */
[----:B-1----:R-:W-:Y:S05]  /*6c80*/  @!P1 BRA `(.L_x_108) ;  /* 0xfffffffc00f09947 */ /* 0x002fea000383ffff */
[----:B------:R-:W-:Y:S05]  /*6c90*/  BRA `(.L_x_154) ;  /* 0xffffffe000cc7947 */ /* 0x000fea000383ffff */
.L_x_117:
[----:B------:R-:W-:Y:S01]  /*6ca0*/  BSSY B0, `(.L_x_155) ;  /* 0x0000006000007945 */ /* 0x000fe20003800000 */
[----:B------:R-:W-:-:S07]  /*6cb0*/  IMAD.MOV.U32 R15, RZ, RZ, -0x1 ;  /* 0xffffffffff0f7424 */ /* 0x000fce00078e00ff */
[----:B---3-5:R-:W-:Y:S05]  /*6cc0*/  WARPSYNC.COLLECTIVE R15, `(.L_x_156) ;  /* 0x000000000f0c7348 */ /* 0x028fea0003c00000 */
[----:B------:R-:W-:Y:S02]  /*6cd0*/  ELECT P6, UR62, PT ;  /* 0x00000000003e782f */ /* 0x000fe400038c0000 */
[----:B------:R-:W-:Y:S01]  /*6ce0*/  MOV R14, UR62 ;  /* 0x0000003e000e7c02 */ /* 0x000fe20008000f00 */
[----:B---3-5:R-:W-:Y:S10]  /*6cf0*/  ENDCOLLECTIVE ;  /* 0x000000000000791b */ /* 0x028ff40003800000 */
.L_x_156:
[----:B------:R-:W-:Y:S05]  /*6d00*/  BSYNC B0 ;  /* 0x0000000000007941 */ /* 0x000fea0003800000 */
.L_x_155:
[----:B------:R-:W-:Y:S05]  /*6d10*/  BRA `(.L_x_157) ;  /* 0xffffffec00447947 */ /* 0x000fea000383ffff */
.L_x_121:
[----:B0-----:R0:W1:Y:S02]  /*6d20*/  SYNCS.PHASECHK.TRANS64.TRYWAIT P0, [R7+URZ], R2 ;  /* 0x00000002070075a7 */ /* 0x001064000800017f */
[----:B-1----:R-:W-:Y:S05]  /*6d30*/  @!P0 NANOSLEEP.SYNCS 0x989680 ;  /* 0x009896800000895d */ /* 0x002fea0003900000 */
[----:B------:R-:W1:Y:S02]  /*6d40*/  @!P0 SYNCS.PHASECHK.TRANS64 P0, [R7+URZ], R2 ;  /* 0x00000002070085a7 */ /* 0x000e64000800007f */
[----:B-1----:R-:W-:Y:S05]  /*6d50*/  @!P0 BRA `(.L_x_121) ;  /* 0xfffffffc00f08947 */ /* 0x002fea000383ffff */
[----:B------:R-:W-:Y:S05]  /*6d60*/  BRA `(.L_x_158) ;  /* 0xffffffec00847947 */ /* 0x000fea000383ffff */
.L_x_122:
[----:B0-----:R0:W1:Y:S02]  /*6d70*/  SYNCS.PHASECHK.TRANS64.TRYWAIT P0, [R9+URZ], R4 ;  /* 0x00000004090075a7 */ /* 0x001064000800017f */
[----:B-1----:R-:W-:Y:S05]  /*6d80*/  @!P0 NANOSLEEP.SYNCS 0x989680 ;  /* 0x009896800000895d */ /* 0x002fea0003900000 */
[----:B------:R-:W1:Y:S02]  /*6d90*/  @!P0 SYNCS.PHASECHK.TRANS64 P0, [R9+URZ], R4 ;  /* 0x00000004090085a7 */ /* 0x000e64000800007f */
[----:B-1----:R-:W-:Y:S05]  /*6da0*/  @!P0 BRA `(.L_x_122) ;  /* 0xfffffffc00f08947 */ /* 0x002fea000383ffff */
[----:B------:R-:W-:Y:S05]  /*6db0*/  BRA `(.L_x_159) ;  /* 0xffffffec00947947 */ /* 0x000fea000383ffff */
.L_x_123:
[----:B0-----:R0:W1:Y:S02]  /*6dc0*/  SYNCS.PHASECHK.TRANS64.TRYWAIT P0, [R6+URZ], R5 ;  /* 0x00000005060075a7 */ /* 0x001064000800017f */
[----:B-1----:R-:W-:Y:S05]  /*6dd0*/  @!P0 NANOSLEEP.SYNCS 0x989680 ;  /* 0x009896800000895d */ /* 0x002fea0003900000 */
[----:B------:R-:W1:Y:S02]  /*6de0*/  @!P0 SYNCS.PHASECHK.TRANS64 P0, [R6+URZ], R5 ;  /* 0x00000005060085a7 */ /* 0x000e64000800007f */
[----:B-1----:R-:W-:Y:S05]  /*6df0*/  @!P0 BRA `(.L_x_123) ;  /* 0xfffffffc00f08947 */ /* 0x002fea000383ffff */
[----:B------:R-:W-:Y:S05]  /*6e00*/  BRA `(.L_x_160) ;  /* 0xffffffec00a47947 */ /* 0x000fea000383ffff */
.L_x_124:
[----:B0-----:R0:W1:Y:S02]  /*6e10*/  SYNCS.PHASECHK.TRANS64.TRYWAIT P0, [R9+URZ], R4 ;  /* 0x00000004090075a7 */ /* 0x001064000800017f */
[----:B-1----:R-:W-:Y:S05]  /*6e20*/  @!P0 NANOSLEEP.SYNCS 0x989680 ;  /* 0x009896800000895d */ /* 0x002fea0003900000 */
[----:B------:R-:W1:Y:S02]  /*6e30*/  @!P0 SYNCS.PHASECHK.TRANS64 P0, [R9+URZ], R4 ;  /* 0x00000004090085a7 */ /* 0x000e64000800007f */
[----:B-1----:R-:W-:Y:S05]  /*6e40*/  @!P0 BRA `(.L_x_124) ;  /* 0xfffffffc00f08947 */ /* 0x002fea000383ffff */
[----:B------:R-:W-:Y:S05]  /*6e50*/  BRA `(.L_x_161) ;  /* 0xffffffec00b47947 */ /* 0x000fea000383ffff */
.L_x_125:
[----:B0-----:R0:W1:Y:S02]  /*6e60*/  SYNCS.PHASECHK.TRANS64.TRYWAIT P0, [R6+URZ], R5 ;  /* 0x00000005060075a7 */ /* 0x001064000800017f */
[----:B-1----:R-:W-:Y:S05]  /*6e70*/  @!P0 NANOSLEEP.SYNCS 0x989680 ;  /* 0x009896800000895d */ /* 0x002fea0003900000 */
[----:B------:R-:W1:Y:S02]  /*6e80*/  @!P0 SYNCS.PHASECHK.TRANS64 P0, [R6+URZ], R5 ;  /* 0x00000005060085a7 */ /* 0x000e64000800007f */
[----:B-1----:R-:W-:Y:S05]  /*6e90*/  @!P0 BRA `(.L_x_125) ;  /* 0xfffffffc00f08947 */ /* 0x002fea000383ffff */
[----:B------:R-:W-:Y:S05]  /*6ea0*/  BRA `(.L_x_162) ;  /* 0xffffffec00c47947 */ /* 0x000fea000383ffff */
.L_x_126:
[----:B0-----:R0:W1:Y:S02]  /*6eb0*/  SYNCS.PHASECHK.TRANS64.TRYWAIT P0, [R9+URZ], R4 ;  /* 0x00000004090075a7 */ /* 0x001064000800017f */
[----:B-1----:R-:W-:Y:S05]  /*6ec0*/  @!P0 NANOSLEEP.SYNCS 0x989680 ;  /* 0x009896800000895d */ /* 0x002fea0003900000 */
[----:B------:R-:W1:Y:S02]  /*6ed0*/  @!P0 SYNCS.PHASECHK.TRANS64 P0, [R9+URZ], R4 ;  /* 0x00000004090085a7 */ /* 0x000e64000800007f */
[----:B-1----:R-:W-:Y:S05]  /*6ee0*/  @!P0 BRA `(.L_x_126) ;  /* 0xfffffffc00f08947 */ /* 0x002fea000383ffff */
[----:B------:R-:W-:Y:S05]  /*6ef0*/  BRA `(.L_x_163) ;  /* 0xffffffec00d47947 */ /* 0x000fea000383ffff */
.L_x_127:
[----:B0-----:R0:W1:Y:S02]  /*6f00*/  SYNCS.PHASECHK.TRANS64.TRYWAIT P0, [R6+URZ], R5 ;  /* 0x00000005060075a7 */ /* 0x001064000800017f */
[----:B-1----:R-:W-:Y:S05]  /*6f10*/  @!P0 NANOSLEEP.SYNCS 0x989680 ;  /* 0x009896800000895d */ /* 0x002fea0003900000 */
[----:B------:R-:W1:Y:S02]  /*6f20*/  @!P0 SYNCS.PHASECHK.TRANS64 P0, [R6+URZ], R5 ;  /* 0x00000005060085a7 */ /* 0x000e64000800007f */
[----:B-1----:R-:W-:Y:S05]  /*6f30*/  @!P0 BRA `(.L_x_127) ;  /* 0xfffffffc00f08947 */ /* 0x002fea000383ffff */
[----:B------:R-:W-:Y:S05]  /*6f40*/  BRA `(.L_x_164) ;  /* 0xffffffec00e47947 */ /* 0x000fea000383ffff */
.L_x_128:
[----:B0-----:R0:W1:Y:S02]  /*6f50*/  SYNCS.PHASECHK.TRANS64.TRYWAIT P0, [R9+URZ], R4 ;  /* 0x00000004090075a7 */ /* 0x001064000800017f */
[----:B-1----:R-:W-:Y:S05]  /*6f60*/  @!P0 NANOSLEEP.SYNCS 0x989680 ;  /* 0x009896800000895d */ /* 0x002fea0003900000 */
[----:B------:R-:W1:Y:S02]  /*6f70*/  @!P0 SYNCS.PHASECHK.TRANS64 P0, [R9+URZ], R4 ;  /* 0x00000004090085a7 */ /* 0x000e64000800007f */
[----:B-1----:R-:W-:Y:S05]  /*6f80*/  @!P0 BRA `(.L_x_128) ;  /* 0xfffffffc00f08947 */ /* 0x002fea000383ffff */
[----:B------:R-:W-:Y:S05]  /*6f90*/  BRA `(.L_x_165) ;  /* 0xffffffec00f47947 */ /* 0x000fea000383ffff */
.L_x_129:
[----:B0-----:R0:W1:Y:S02]  /*6fa0*/  SYNCS.PHASECHK.TRANS64.TRYWAIT P0, [R6+URZ], R5 ;  /* 0x00000005060075a7 */ /* 0x001064000800017f */
[----:B-1----:R-:W-:Y:S05]  /*6fb0*/  @!P0 NANOSLEEP.SYNCS 0x989680 ;  /* 0x009896800000895d */ /* 0x002fea0003900000 */
[----:B------:R-:W1:Y:S02]  /*6fc0*/  @!P0 SYNCS.PHASECHK.TRANS64 P0, [R6+URZ], R5 ;  /* 0x00000005060085a7 */ /* 0x000e64000800007f */
[----:B-1----:R-:W-:Y:S05]  /*6fd0*/  @!P0 BRA `(.L_x_129) ;  /* 0xfffffffc00f08947 */ /* 0x002fea000383ffff */
[----:B------:R-:W-:Y:S05]  /*6fe0*/  BRA `(.L_x_166) ;  /* 0xfffffff000047947 */ /* 0x000fea000383ffff */
.L_x_130:
[----:B0-----:R0:W1:Y:S02]  /*6ff0*/  SYNCS.PHASECHK.TRANS64.TRYWAIT P0, [R9+URZ], R4 ;  /* 0x00000004090075a7 */ /* 0x001064000800017f */
[----:B-1----:R-:W-:Y:S05]  /*7000*/  @!P0 NANOSLEEP.SYNCS 0x989680 ;  /* 0x009896800000895d */ /* 0x002fea0003900000 */
[----:B------:R-:W1:Y:S02]  /*7010*/  @!P0 SYNCS.PHASECHK.TRANS64 P0, [R9+URZ], R4 ;  /* 0x00000004090085a7 */ /* 0x000e64000800007f */
[----:B-1----:R-:W-:Y:S05]  /*7020*/  @!P0 BRA `(.L_x_130) ;  /* 0xfffffffc00f08947 */ /* 0x002fea000383ffff */
[----:B------:R-:W-:Y:S05]  /*7030*/  BRA `(.L_x_167) ;  /* 0xfffffff000147947 */ /* 0x000fea000383ffff */
.L_x_131:
[----:B0-----:R0:W1:Y:S02]  /*7040*/  SYNCS.PHASECHK.TRANS64.TRYWAIT P0, [R6+URZ], R5 ;  /* 0x00000005060075a7 */ /* 0x001064000800017f */
[----:B-1----:R-:W-:Y:S05]  /*7050*/  @!P0 NANOSLEEP.SYNCS 0x989680 ;  /* 0x009896800000895d */ /* 0x002fea0003900000 */
[----:B------:R-:W1:Y:S02]  /*7060*/  @!P0 SYNCS.PHASECHK.TRANS64 P0, [R6+URZ], R5 ;  /* 0x00000005060085a7 */ /* 0x000e64000800007f */
[----:B-1----:R-:W-:Y:S05]  /*7070*/  @!P0 BRA `(.L_x_131) ;  /* 0xfffffffc00f08947 */ /* 0x002fea000383ffff */
[----:B------:R-:W-:Y:S05]  /*7080*/  BRA `(.L_x_168) ;  /* 0xfffffff000247947 */ /* 0x000fea000383ffff */
.L_x_132:
[----:B0-----:R0:W1:Y:S02]  /*7090*/  SYNCS.PHASECHK.TRANS64.TRYWAIT P0, [R9+URZ], R4 ;  /* 0x00000004090075a7 */ /* 0x001064000800017f */
[----:B-1----:R-:W-:Y:S05]  /*70a0*/  @!P0 NANOSLEEP.SYNCS 0x989680 ;  /* 0x009896800000895d */ /* 0x002fea0003900000 */
[----:B------:R-:W1:Y:S02]  /*70b0*/  @!P0 SYNCS.PHASECHK.TRANS64 P0, [R9+URZ], R4 ;  /* 0x00000004090085a7 */ /* 0x000e64000800007f */
[----:B-1----:R-:W-:Y:S05]  /*70c0*/  @!P0 BRA `(.L_x_132) ;  /* 0xfffffffc00f08947 */ /* 0x002fea000383ffff */
[----:B------:R-:W-:Y:S05]  /*70d0*/  BRA `(.L_x_169) ;  /* 0xfffffff000347947 */ /* 0x000fea000383ffff */
.L_x_133:
[----:B0-----:R0:W1:Y:S02]  /*70e0*/  SYNCS.PHASECHK.TRANS64.TRYWAIT P0, [R6+URZ], R5 ;  /* 0x00000005060075a7 */ /* 0x001064000800017f */
[----:B-1----:R-:W-:Y:S05]  /*70f0*/  @!P0 NANOSLEEP.SYNCS 0x989680 ;  /* 0x009896800000895d */ /* 0x002fea0003900000 */
[----:B------:R-:W1:Y:S02]  /*7100*/  @!P0 SYNCS.PHASECHK.TRANS64 P0, [R6+URZ], R5 ;  /* 0x00000005060085a7 */ /* 0x000e64000800007f */
[----:B-1----:R-:W-:Y:S05]  /*7110*/  @!P0 BRA `(.L_x_133) ;  /* 0xfffffffc00f08947 */ /* 0x002fea000383ffff */
[----:B------:R-:W-:Y:S05]  /*7120*/  BRA `(.L_x_170) ;  /* 0xfffffff000447947 */ /* 0x000fea000383ffff */
.L_x_134:
[----:B0-----:R0:W1:Y:S02]  /*7130*/  SYNCS.PHASECHK.TRANS64.TRYWAIT P0, [R9+URZ], R4 ;  /* 0x00000004090075a7 */ /* 0x001064000800017f */
[----:B-1----:R-:W-:Y:S05]  /*7140*/  @!P0 NANOSLEEP.SYNCS 0x989680 ;  /* 0x009896800000895d */ /* 0x002fea0003900000 */
[----:B------:R-:W1:Y:S02]  /*7150*/  @!P0 SYNCS.PHASECHK.TRANS64 P0, [R9+URZ], R4 ;  /* 0x00000004090085a7 */ /* 0x000e64000800007f */
[----:B-1----:R-:W-:Y:S05]  /*7160*/  @!P0 BRA `(.L_x_134) ;  /* 0xfffffffc00f08947 */ /* 0x002fea000383ffff */
[----:B------:R-:W-:Y:S05]  /*7170*/  BRA `(.L_x_171) ;  /* 0xfffffff000547947 */ /* 0x000fea000383ffff */
.L_x_135:
[----:B0-----:R0:W1:Y:S02]  /*7180*/  SYNCS.PHASECHK.TRANS64.TRYWAIT P0, [R6+URZ], R5 ;  /* 0x00000005060075a7 */ /* 0x001064000800017f */
[----:B-1----:R-:W-:Y:S05]  /*7190*/  @!P0 NANOSLEEP.SYNCS 0x989680 ;  /* 0x009896800000895d */ /* 0x002fea0003900000 */
[----:B------:R-:W1:Y:S02]  /*71a0*/  @!P0 SYNCS.PHASECHK.TRANS64 P0, [R6+URZ], R5 ;  /* 0x00000005060085a7 */ /* 0x000e64000800007f */
[----:B-1----:R-:W-:Y:S05]  /*71b0*/  @!P0 BRA `(.L_x_135) ;  /* 0xfffffffc00f08947 */ /* 0x002fea000383ffff */
[----:B------:R-:W-:Y:S05]  /*71c0*/  BRA `(.L_x_172) ;  /* 0xfffffff000647947 */ /* 0x000fea000383ffff */
.L_x_136:
[----:B0-----:R0:W1:Y:S02]  /*71d0*/  SYNCS.PHASECHK.TRANS64.TRYWAIT P0, [R9+URZ], R4 ;  /* 0x00000004090075a7 */ /* 0x001064000800017f */
[----:B-1----:R-:W-:Y:S05]  /*71e0*/  @!P0 NANOSLEEP.SYNCS 0x989680 ;  /* 0x009896800000895d */ /* 0x002fea0003900000 */
[----:B------:R-:W1:Y:S02]  /*71f0*/  @!P0 SYNCS.PHASECHK.TRANS64 P0, [R9+URZ], R4 ;  /* 0x00000004090085a7 */ /* 0x000e64000800007f */
[----:B-1----:R-:W-:Y:S05]  /*7200*/  @!P0 BRA `(.L_x_136) ;  /* 0xfffffffc00f08947 */ /* 0x002fea000383ffff */
[----:B------:R-:W-:Y:S05]  /*7210*/  BRA `(.L_x_173) ;  /* 0xfffffff000747947 */ /* 0x000fea000383ffff */
.L_x_137:
[----:B0-----:R0:W1:Y:S02]  /*7220*/  SYNCS.PHASECHK.TRANS64.TRYWAIT P0, [R6+URZ], R5 ;  /* 0x00000005060075a7 */ /* 0x001064000800017f */
[----:B-1----:R-:W-:Y:S05]  /*7230*/  @!P0 NANOSLEEP.SYNCS 0x989680 ;  /* 0x009896800000895d */ /* 0x002fea0003900000 */
[----:B------:R-:W1:Y:S02]  /*7240*/  @!P0 SYNCS.PHASECHK.TRANS64 P0, [R6+URZ], R5 ;  /* 0x00000005060085a7 */ /* 0x000e64000800007f */
[----:B-1----:R-:W-:Y:S05]  /*7250*/  @!P0 BRA `(.L_x_137) ;  /* 0xfffffffc00f08947 */ /* 0x002fea000383ffff */
[----:B------:R-:W-:Y:S05]  /*7260*/  BRA `(.L_x_174) ;  /* 0xfffffff000847947 */ /* 0x000fea000383ffff */
.L_x_138:
[----:B0-----:R0:W1:Y:S02]  /*7270*/  SYNCS.PHASECHK.TRANS64.TRYWAIT P0, [R9+URZ], R4 ;  /* 0x00000004090075a7 */ /* 0x001064000800017f */
[----:B-1----:R-:W-:Y:S05]  /*7280*/  @!P0 NANOSLEEP.SYNCS 0x989680 ;  /* 0x009896800000895d */ /* 0x002fea0003900000 */
[----:B------:R-:W1:Y:S02]  /*7290*/  @!P0 SYNCS.PHASECHK.TRANS64 P0, [R9+URZ], R4 ;  /* 0x00000004090085a7 */ /* 0x000e64000800007f */
[----:B-1----:R-:W-:Y:S05]  /*72a0*/  @!P0 BRA `(.L_x_138) ;  /* 0xfffffffc00f08947 */ /* 0x002fea000383ffff */
[----:B------:R-:W-:Y:S05]  /*72b0*/  BRA `(.L_x_175) ;  /* 0xfffffff000947947 */ /* 0x000fea000383ffff */
.L_x_139:
[----:B0-----:R0:W1:Y:S02]  /*72c0*/  SYNCS.PHASECHK.TRANS64.TRYWAIT P0, [R6+URZ], R5 ;  /* 0x00000005060075a7 */ /* 0x001064000800017f */
[----:B-1----:R-:W-:Y:S05]  /*72d0*/  @!P0 NANOSLEEP.SYNCS 0x989680 ;  /* 0x009896800000895d */ /* 0x002fea0003900000 */
[----:B------:R-:W1:Y:S02]  /*72e0*/  @!P0 SYNCS.PHASECHK.TRANS64 P0, [R6+URZ], R5 ;  /* 0x00000005060085a7 */ /* 0x000e64000800007f */
[----:B-1----:R-:W-:Y:S05]  /*72f0*/  @!P0 BRA `(.L_x_139) ;  /* 0xfffffffc00f08947 */ /* 0x002fea000383ffff */
[----:B------:R-:W-:Y:S05]  /*7300*/  BRA `(.L_x_176) ;  /* 0xfffffff000a47947 */ /* 0x000fea000383ffff */
.L_x_140:
[----:B0-----:R0:W1:Y:S02]  /*7310*/  SYNCS.PHASECHK.TRANS64.TRYWAIT P0, [R9+URZ], R4 ;  /* 0x00000004090075a7 */ /* 0x001064000800017f */
[----:B-1----:R-:W-:Y:S05]  /*7320*/  @!P0 NANOSLEEP.SYNCS 0x989680 ;  /* 0x009896800000895d */ /* 0x002fea0003900000 */
[----:B------:R-:W1:Y:S02]  /*7330*/  @!P0 SYNCS.PHASECHK.TRANS64 P0, [R9+URZ], R4 ;  /* 0x00000004090085a7 */ /* 0x000e64000800007f */
[----:B-1----:R-:W-:Y:S05]  /*7340*/  @!P0 BRA `(.L_x_140) ;  /* 0xfffffffc00f08947 */ /* 0x002fea000383ffff */
[----:B------:R-:W-:Y:S05]  /*7350*/  BRA `(.L_x_177) ;  /* 0xfffffff000b47947 */ /* 0x000fea000383ffff */
.L_x_141:
[----:B0-----:R0:W1:Y:S02]  /*7360*/  SYNCS.PHASECHK.TRANS64.TRYWAIT P0, [R6+URZ], R5 ;  /* 0x00000005060075a7 */ /* 0x001064000800017f */
[----:B-1----:R-:W-:Y:S05]  /*7370*/  @!P0 NANOSLEEP.SYNCS 0x989680 ;  /* 0x009896800000895d */ /* 0x002fea0003900000 */
[----:B------:R-:W1:Y:S02]  /*7380*/  @!P0 SYNCS.PHASECHK.TRANS64 P0, [R6+URZ], R5 ;  /* 0x00000005060085a7 */ /* 0x000e64000800007f */
[----:B-1----:R-:W-:Y:S05]  /*7390*/  @!P0 BRA `(.L_x_141) ;  /* 0xfffffffc00f08947 */ /* 0x002fea000383ffff */
[----:B------:R-:W-:Y:S05]  /*73a0*/  BRA `(.L_x_178) ;  /* 0xfffffff000c47947 */ /* 0x000fea000383ffff */
.L_x_142:
[----:B0-----:R0:W1:Y:S02]  /*73b0*/  SYNCS.PHASECHK.TRANS64.TRYWAIT P0, [R9+URZ], R4 ;  /* 0x00000004090075a7 */ /* 0x001064000800017f */
[----:B-1----:R-:W-:Y:S05]  /*73c0*/  @!P0 NANOSLEEP.SYNCS 0x989680 ;  /* 0x009896800000895d */ /* 0x002fea0003900000 */
[----:B------:R-:W1:Y:S02]  /*73d0*/  @!P0 SYNCS.PHASECHK.TRANS64 P0, [R9+URZ], R4 ;  /* 0x00000004090085a7 */ /* 0x000e64000800007f */
[----:B-1----:R-:W-:Y:S05]  /*73e0*/  @!P0 BRA `(.L_x_142) ;  /* 0xfffffffc00f08947 */ /* 0x002fea000383ffff */
[----:B------:R-:W-:Y:S05]  /*73f0*/  BRA `(.L_x_179) ;  /* 0xfffffff000d47947 */ /* 0x000fea000383ffff */
.L_x_143:
[----:B0-----:R0:W1:Y:S02]  /*7400*/  SYNCS.PHASECHK.TRANS64.TRYWAIT P0, [R6+URZ], R5 ;  /* 0x00000005060075a7 */ /* 0x001064000800017f */
[----:B-1----:R-:W-:Y:S05]  /*7410*/  @!P0 NANOSLEEP.SYNCS 0x989680 ;  /* 0x009896800000895d */ /* 0x002fea0003900000 */
[----:B------:R-:W1:Y:S02]  /*7420*/  @!P0 SYNCS.PHASECHK.TRANS64 P0, [R6+URZ], R5 ;  /* 0x00000005060085a7 */ /* 0x000e64000800007f */
[----:B-1----:R-:W-:Y:S05]  /*7430*/  @!P0 BRA `(.L_x_143) ;  /* 0xfffffffc00f08947 */ /* 0x002fea000383ffff */
[----:B------:R-:W-:Y:S05]  /*7440*/  BRA `(.L_x_180) ;  /* 0xfffffff000e47947 */ /* 0x000fea000383ffff */
.L_x_144:
[----:B0-----:R0:W1:Y:S02]  /*7450*/  SYNCS.PHASECHK.TRANS64.TRYWAIT P0, [R9+URZ], R4 ;  /* 0x00000004090075a7 */ /* 0x001064000800017f */
[----:B-1----:R-:W-:Y:S05]  /*7460*/  @!P0 NANOSLEEP.SYNCS 0x989680 ;  /* 0x009896800000895d */ /* 0x002fea0003900000 */
[----:B------:R-:W1:Y:S02]  /*7470*/  @!P0 SYNCS.PHASECHK.TRANS64 P0, [R9+URZ], R4 ;  /* 0x00000004090085a7 */ /* 0x000e64000800007f */
[----:B-1----:R-:W-:Y:S05]  /*7480*/  @!P0 BRA `(.L_x_144) ;  /* 0xfffffffc00f08947 */ /* 0x002fea000383ffff */
[----:B------:R-:W-:Y:S05]  /*7490*/  BRA `(.L_x_181) ;  /* 0xfffffff000f47947 */ /* 0x000fea000383ffff */
.L_x_145:
[----:B0-----:R0:W1:Y:S02]  /*74a0*/  SYNCS.PHASECHK.TRANS64.TRYWAIT P0, [R6+URZ], R5 ;  /* 0x00000005060075a7 */ /* 0x001064000800017f */
[----:B-1----:R-:W-:Y:S05]  /*74b0*/  @!P0 NANOSLEEP.SYNCS 0x989680 ;  /* 0x009896800000895d */ /* 0x002fea0003900000 */
[----:B------:R-:W1:Y:S02]  /*74c0*/  @!P0 SYNCS.PHASECHK.TRANS64 P0, [R6+URZ], R5 ;  /* 0x00000005060085a7 */ /* 0x000e64000800007f */
[----:B-1----:R-:W-:Y:S05]  /*74d0*/  @!P0 BRA `(.L_x_145) ;  /* 0xfffffffc00f08947 */ /* 0x002fea000383ffff */
[----:B------:R-:W-:Y:S05]  /*74e0*/  BRA `(.L_x_182) ;  /* 0xfffffff400047947 */ /* 0x000fea000383ffff */
.L_x_146:
[----:B0-----:R0:W1:Y:S02]  /*74f0*/  SYNCS.PHASECHK.TRANS64.TRYWAIT P0, [R9+URZ], R4 ;  /* 0x00000004090075a7 */ /* 0x001064000800017f */
[----:B-1----:R-:W-:Y:S05]  /*7500*/  @!P0 NANOSLEEP.SYNCS 0x989680 ;  /* 0x009896800000895d */ /* 0x002fea0003900000 */
[----:B------:R-:W1:Y:S02]  /*7510*/  @!P0 SYNCS.PHASECHK.TRANS64 P0, [R9+URZ], R4 ;  /* 0x00000004090085a7 */ /* 0x000e64000800007f */
[----:B-1----:R-:W-:Y:S05]  /*7520*/  @!P0 BRA `(.L_x_146) ;  /* 0xfffffffc00f08947 */ /* 0x002fea000383ffff */
[----:B------:R-:W-:Y:S05]  /*7530*/  BRA `(.L_x_183) ;  /* 0xfffffff400147947 */ /* 0x000fea000383ffff */
.L_x_147:
[----:B-1----:R1:W2:Y:S02]  /*7540*/  SYNCS.PHASECHK.TRANS64.TRYWAIT P0, [R6+URZ], R5 ;  /* 0x00000005060075a7 */ /* 0x0022a4000800017f */
[----:B--2---:R-:W-:Y:S05]  /*7550*/  @!P0 NANOSLEEP.SYNCS 0x989680 ;  /* 0x009896800000895d */ /* 0x004fea0003900000 */
[----:B------:R-:W2:Y:S02]  /*7560*/  @!P0 SYNCS.PHASECHK.TRANS64 P0, [R6+URZ], R5 ;  /* 0x00000005060085a7 */ /* 0x000ea4000800007f */
[----:B--2---:R-:W-:Y:S05]  /*7570*/  @!P0 BRA `(.L_x_147) ;  /* 0xfffffffc00f08947 */ /* 0x004fea000383ffff */
[----:B------:R-:W-:Y:S05]  /*7580*/  BRA `(.L_x_184) ;  /* 0xfffffff4001c7947 */ /* 0x000fea000383ffff */
.L_x_185:
[----:B------:R-:W-:-:S00]  /*7590*/  BRA `(.L_x_185) ;  /* 0xfffffffc00fc7947 */ /* 0x000fc0000383ffff */
[----:B------:R-:W-:-:S00]  /*75a0*/  NOP ;  /* 0x0000000000007918 */ /* 0x000fc00000000000 */
        /* <DEDUP_REMOVED lines=13> */
.L_x_186:


//--------------------- .nv.global.init           --------------------------
	.section	.nv.global.init,"aw",@progbits
.nv.global.init:
	.type		$str$22,@object
	.size		$str$22,($str$23 - $str$22)
$str$22:
        /*0000*/ 	.byte	0x6b, 0x5f, 0x74, 0x69, 0x6c, 0x65, 0x5f, 0x63, 0x6f, 0x75, 0x6e, 0x74, 0x20, 0x3e, 0x3d, 0x20
        /*0010*/ 	.byte	0x31, 0x00
	.type		$str$23,@object
	.size		$str$23,(__unnamed_1 - $str$23)
$str$23:
        /*0012*/ 	.byte	0x2f, 0x74, 0x6d, 0x70, 0x2f, 0x63, 0x75, 0x74, 0x6c, 0x61, 0x73, 0x73, 0x5f, 0x73, 0x77, 0x65
        /*0022*/ 	.byte	0x65, 0x70, 0x5f, 0x73, 0x72, 0x63, 0x2f, 0x69, 0x6e, 0x63, 0x6c, 0x75, 0x64, 0x65, 0x2f, 0x63
        /*0032*/ 	.byte	0x75, 0x74, 0x6c, 0x61, 0x73, 0x73, 0x2f, 0x67, 0x65, 0x6d, 0x6d, 0x2f, 0x63, 0x6f, 0x6c, 0x6c
        /*0042*/ 	.byte	0x65, 0x63, 0x74, 0x69, 0x76, 0x65, 0x2f, 0x73, 0x6d, 0x39, 0x30, 0x5f, 0x6d, 0x6d, 0x61, 0x5f
        /*0052*/ 	.byte	0x74, 0x6d, 0x61, 0x5f, 0x67, 0x6d, 0x6d, 0x61, 0x5f, 0x73, 0x73, 0x5f, 0x77, 0x61, 0x72, 0x70
        /*0062*/ 	.byte	0x73, 0x70, 0x65, 0x63, 0x69, 0x61, 0x6c, 0x69, 0x7a, 0x65, 0x64, 0x2e, 0x68, 0x70, 0x70, 0x00
	.type		__unnamed_1,@object
	.size		__unnamed_1,(.L_0 - __unnamed_1)
__unnamed_1:
        /*0072*/ 	.byte	0x76, 0x6f, 0x69, 0x64, 0x20, 0x63, 0x75, 0x74, 0x6c, 0x61, 0x73, 0x73, 0x3a, 0x3a, 0x67, 0x65
        /* <DEDUP_REMOVED lines=180> */
        /*0bc2*/ 	.byte	0x64, 0x65, 0x6e, 0x74, 0x69, 0x74, 0x79, 0x5d, 0x00
.L_0:


//--------------------- .nv.shared._ZN7cutlass13device_kernelINS_4gemm6kernel13GemmUniversalIN4cute5tupleIJiiiiEEENS1_10collective13CollectiveMmaINS1_34MainloopSm90TmaGmmaWarpSpecializedILi28ENS5_IJNS4_1CILi1EEENSA_ILi2EEESB_EEENS1_32KernelTmaWarpSpecializedPingpongEEENS5_IJNSA_ILi64EEESG_NSA_ILi32EEEEEENS_10bfloat16_tENS5_IJlSB_lEEESJ_SK_NS4_8TiledMMAINS4_8MMA_AtomIJNS4_4SM904GMMA27MMA_64x64x16_F32BF16BF16_SSILNSO_5MajorE0ELSQ_0ELNSO_7ScaleInE1ELSR_1EEEEEENS4_6LayoutINS5_IJSB_SB_SB_EEENS5_IJNSA_ILi0EEESW_SW_EEEEENS5_IJNS4_10UnderscoreESZ_SZ_EEEEENS4_23SM90_TMA_LOAD_MULTICASTENS4_14ComposedLayoutINS4_7SwizzleILi2ELi4ELi3EEENS4_18smem_ptr_flag_bitsILi16EEENSU_INS5_IJNSA_ILi8EEESH_EEENS5_IJSH_SB_EEEEEEEvNS4_8identityENS4_13SM90_TMA_LOADES1C_vS1D_EENS_8epilogue10collective6detail29Sm90TmaWarpSpecializedAdapterINS1H_15DefaultEpilogueISJ_SK_SK_NS1G_6thread17LinearCombinationISJ_Li1EffLNS1L_9ScaleType4KindE0ELNS_15FloatRoundStyleE2ESJ_EENS1_15EpilogueDefaultEEEEEvvEEEEvNT_6ParamsE --------------------------
	.section	.nv.shared._ZN7cutlass13device_kernelINS_4gemm6kernel13GemmUniversalIN4cute5tupleIJiiiiEEENS1_10collective13CollectiveMmaINS1_34MainloopSm90TmaGmmaWarpSpecializedILi28ENS5_IJNS4_1CILi1EEENSA_ILi2EEESB_EEENS1_32KernelTmaWarpSpecializedPingpongEEENS5_IJNSA_ILi64EEESG_NSA_ILi32EEEEEENS_10bfloat16_tENS5_IJlSB_lEEESJ_SK_NS4_8TiledMMAINS4_8MMA_AtomIJNS4_4SM904GMMA27MMA_64x64x16_F32BF16BF16_SSILNSO_5MajorE0ELSQ_0ELNSO_7ScaleInE1ELSR_1EEEEEENS4_6LayoutINS5_IJSB_SB_SB_EEENS5_IJNSA_ILi0EEESW_SW_EEEEENS5_IJNS4_10UnderscoreESZ_SZ_EEEEENS4_23SM90_TMA_LOAD_MULTICASTENS4_14ComposedLayoutINS4_7SwizzleILi2ELi4ELi3EEENS4_18smem_ptr_flag_bitsILi16EEENSU_INS5_IJNSA_ILi8EEESH_EEENS5_IJSH_SB_EEEEEEEvNS4_8identityENS4_13SM90_TMA_LOADES1C_vS1D_EENS_8epilogue10collective6detail29Sm90TmaWarpSpecializedAdapterINS1H_15DefaultEpilogueISJ_SK_SK_NS1G_6thread17LinearCombinationISJ_Li1EffLNS1L_9ScaleType4KindE0ELNS_15FloatRoundStyleE2ESJ_EENS1_15EpilogueDefaultEEEEEvvEEEEvNT_6ParamsE,"aw",@nobits
	.sectionflags	@""
	.align	16
	.zero		1024


//--------------------- .nv.shared.reserved.0     --------------------------
	.section	.nv.shared.reserved.0,"aw",@nobits
	.weak		__nv_reservedSMEM_offset_0_alias
	.size		__nv_reservedSMEM_offset_0_alias, 0, 0
	.other		__nv_reservedSMEM_offset_0_alias,@"STO_CUDA_RESERVED_SHARED STV_DEFAULT"
__nv_reservedSMEM_offset_0_alias:
	.zero		0


//--------------------- .nv.global                --------------------------
	.section	.nv.global,"aw",@nobits
.nv.global:
	.type		_ZN40_INTERNAL_b9fa99e5_4_k_cu_e2f4970f_284914cute1_E,@object
	.size		_ZN40_INTERNAL_b9fa99e5_4_k_cu_e2f4970f_284914cute1_E,(_ZN40_INTERNAL_b9fa99e5_4_k_cu_e2f4970f_284914cuda3std3__45__cpo6cbeginE - _ZN40_INTERNAL_b9fa99e5_4_k_cu_e2f4970f_284914cute1_E)
_ZN40_INTERNAL_b9fa99e5_4_k_cu_e2f4970f_284914cute1_E:
	.zero		1
	.type		_ZN40_INTERNAL_b9fa99e5_4_k_cu_e2f4970f_284914cuda3std3__45__cpo6cbeginE,@object
	.size		_ZN40_INTERNAL_b9fa99e5_4_k_cu_e2f4970f_284914cuda3std3__45__cpo6cbeginE,(_ZN40_INTERNAL_b9fa99e5_4_k_cu_e2f4970f_284914cuda3std3__48in_placeE - _ZN40_INTERNAL_b9fa99e5_4_k_cu_e2f4970f_284914cuda3std3__45__cpo6cbeginE)
_ZN40_INTERNAL_b9fa99e5_4_k_cu_e2f4970f_284914cuda3std3__45__cpo6cbeginE:
	.zero		1
	.type		_ZN40_INTERNAL_b9fa99e5_4_k_cu_e2f4970f_284914cuda3std3__48in_placeE,@object
	.size		_ZN40_INTERNAL_b9fa99e5_4_k_cu_e2f4970f_284914cuda3std3__48in_placeE,(_ZN40_INTERNAL_b9fa99e5_4_k_cu_e2f4970f_284914cuda3std6ranges3__45__cpo9iter_moveE - _ZN40_INTERNAL_b9fa99e5_4_k_cu_e2f4970f_284914cuda3std3__48in_placeE)
_ZN40_INTERNAL_b9fa99e5_4_k_cu_e2f4970f_284914cuda3std3__48in_placeE:
	.zero		1
	.type		_ZN40_INTERNAL_b9fa99e5_4_k_cu_e2f4970f_284914cuda3std6ranges3__45__cpo9iter_moveE,@object
	.size		_ZN40_INTERNAL_b9fa99e5_4_k_cu_e2f4970f_284914cuda3std6ranges3__45__cpo9iter_moveE,(_ZN40_INTERNAL_b9fa99e5_4_k_cu_e2f4970f_284914cuda3std3__45__cpo5beginE - _ZN40_INTERNAL_b9fa99e5_4_k_cu_e2f4970f_284914cuda3std6ranges3__45__cpo9iter_moveE)
_ZN40_INTERNAL_b9fa99e5_4_k_cu_e2f4970f_284914cuda3std6ranges3__45__cpo9iter_moveE:
	.zero		1
	.type		_ZN40_INTERNAL_b9fa99e5_4_k_cu_e2f4970f_284914cuda3std3__45__cpo5beginE,@object
	.size		_ZN40_INTERNAL_b9fa99e5_4_k_cu_e2f4970f_284914cuda3std3__45__cpo5beginE,(_ZN40_INTERNAL_b9fa99e5_4_k_cu_e2f4970f_284914cuda3std3__442_GLOBAL__N__b9fa99e5_4_k_cu_e2f4970f_284916ignoreE - _ZN40_INTERNAL_b9fa99e5_4_k_cu_e2f4970f_284914cuda3std3__45__cpo5beginE)
_ZN40_INTERNAL_b9fa99e5_4_k_cu_e2f4970f_284914cuda3std3__45__cpo5beginE:
	.zero		1
	.type		_ZN40_INTERNAL_b9fa99e5_4_k_cu_e2f4970f_284914cuda3std3__442_GLOBAL__N__b9fa99e5_4_k_cu_e2f4970f_284916ignoreE,@object
	.size		_ZN40_INTERNAL_b9fa99e5_4_k_cu_e2f4970f_284914cuda3std3__442_GLOBAL__N__b9fa99e5_4_k_cu_e2f4970f_284916ignoreE,(_ZN40_INTERNAL_b9fa99e5_4_k_cu_e2f4970f_284914cute7productE - _ZN40_INTERNAL_b9fa99e5_4_k_cu_e2f4970f_284914cuda3std3__442_GLOBAL__N__b9fa99e5_4_k_cu_e2f4970f_284916ignoreE)
_ZN40_INTERNAL_b9fa99e5_4_k_cu_e2f4970f_284914cuda3std3__442_GLOBAL__N__b9fa99e5_4_k_cu_e2f4970f_284916ignoreE:
	.zero		1
	.type		_ZN40_INTERNAL_b9fa99e5_4_k_cu_e2f4970f_284914cute7productE,@object
	.size		_ZN40_INTERNAL_b9fa99e5_4_k_cu_e2f4970f_284914cute7productE,(_ZN40_INTERNAL_b9fa99e5_4_k_cu_e2f4970f_284914cuda3std3__45__cpo3endE - _ZN40_INTERNAL_b9fa99e5_4_k_cu_e2f4970f_284914cute7productE)
_ZN40_INTERNAL_b9fa99e5_4_k_cu_e2f4970f_284914cute7productE:
	.zero		1
	.type		_ZN40_INTERNAL_b9fa99e5_4_k_cu_e2f4970f_284914cuda3std3__45__cpo3endE,@object
	.size		_ZN40_INTERNAL_b9fa99e5_4_k_cu_e2f4970f_284914cuda3std3__45__cpo3endE,(_ZN40_INTERNAL_b9fa99e5_4_k_cu_e2f4970f_284914cuda3std3__419piecewise_constructE - _ZN40_INTERNAL_b9fa99e5_4_k_cu_e2f4970f_284914cuda3std3__45__cpo3endE)
_ZN40_INTERNAL_b9fa99e5_4_k_cu_e2f4970f_284914cuda3std3__45__cpo3endE:
	.zero		1
	.type		_ZN40_INTERNAL_b9fa99e5_4_k_cu_e2f4970f_284914cuda3std3__419piecewise_constructE,@object
	.size		_ZN40_INTERNAL_b9fa99e5_4_k_cu_e2f4970f_284914cuda3std3__419piecewise_constructE,(_ZN40_INTERNAL_b9fa99e5_4_k_cu_e2f4970f_284914cuda3std3__45__cpo4cendE - _ZN40_INTERNAL_b9fa99e5_4_k_cu_e2f4970f_284914cuda3std3__419piecewise_constructE)
_ZN40_INTERNAL_b9fa99e5_4_k_cu_e2f4970f_284914cuda3std3__419piecewise_constructE:
	.zero		1
	.type		_ZN40_INTERNAL_b9fa99e5_4_k_cu_e2f4970f_284914cuda3std3__45__cpo4cendE,@object
	.size		_ZN40_INTERNAL_b9fa99e5_4_k_cu_e2f4970f_284914cuda3std3__45__cpo4cendE,(_ZN40_INTERNAL_b9fa99e5_4_k_cu_e2f4970f_284914cuda3std6ranges3__45__cpo4swapE - _ZN40_INTERNAL_b9fa99e5_4_k_cu_e2f4970f_284914cuda3std3__45__cpo4cendE)
_ZN40_INTERNAL_b9fa99e5_4_k_cu_e2f4970f_284914cuda3std3__45__cpo4cendE:
	.zero		1
	.type		_ZN40_INTERNAL_b9fa99e5_4_k_cu_e2f4970f_284914cuda3std6ranges3__45__cpo4swapE,@object
	.size		_ZN40_INTERNAL_b9fa99e5_4_k_cu_e2f4970f_284914cuda3std6ranges3__45__cpo4swapE,(.L_8 - _ZN40_INTERNAL_b9fa99e5_4_k_cu_e2f4970f_284914cuda3std6ranges3__45__cpo4swapE)
_ZN40_INTERNAL_b9fa99e5_4_k_cu_e2f4970f_284914cuda3std6ranges3__45__cpo4swapE:
	.zero		1
.L_8:


//--------------------- .nv.constant0._ZN7cutlass13device_kernelINS_4gemm6kernel13GemmUniversalIN4cute5tupleIJiiiiEEENS1_10collective13CollectiveMmaINS1_34MainloopSm90TmaGmmaWarpSpecializedILi28ENS5_IJNS4_1CILi1EEENSA_ILi2EEESB_EEENS1_32KernelTmaWarpSpecializedPingpongEEENS5_IJNSA_ILi64EEESG_NSA_ILi32EEEEEENS_10bfloat16_tENS5_IJlSB_lEEESJ_SK_NS4_8TiledMMAINS4_8MMA_AtomIJNS4_4SM904GMMA27MMA_64x64x16_F32BF16BF16_SSILNSO_5MajorE0ELSQ_0ELNSO_7ScaleInE1ELSR_1EEEEEENS4_6LayoutINS5_IJSB_SB_SB_EEENS5_IJNSA_ILi0EEESW_SW_EEEEENS5_IJNS4_10UnderscoreESZ_SZ_EEEEENS4_23SM90_TMA_LOAD_MULTICASTENS4_14ComposedLayoutINS4_7SwizzleILi2ELi4ELi3EEENS4_18smem_ptr_flag_bitsILi16EEENSU_INS5_IJNSA_ILi8EEESH_EEENS5_IJSH_SB_EEEEEEEvNS4_8identityENS4_13SM90_TMA_LOADES1C_vS1D_EENS_8epilogue10collective6detail29Sm90TmaWarpSpecializedAdapterINS1H_15DefaultEpilogueISJ_SK_SK_NS1G_6thread17LinearCombinationISJ_Li1EffLNS1L_9ScaleType4KindE0ELNS_15FloatRoundStyleE2ESJ_EENS1_15EpilogueDefaultEEEEEvvEEEEvNT_6ParamsE --------------------------
	.section	.nv.constant0._ZN7cutlass13device_kernelINS_4gemm6kernel13GemmUniversalIN4cute5tupleIJiiiiEEENS1_10collective13CollectiveMmaINS1_34MainloopSm90TmaGmmaWarpSpecializedILi28ENS5_IJNS4_1CILi1EEENSA_ILi2EEESB_EEENS1_32KernelTmaWarpSpecializedPingpongEEENS5_IJNSA_ILi64EEESG_NSA_ILi32EEEEEENS_10bfloat16_tENS5_IJlSB_lEEESJ_SK_NS4_8TiledMMAINS4_8MMA_AtomIJNS4_4SM904GMMA27MMA_64x64x16_F32BF16BF16_SSILNSO_5MajorE0ELSQ_0ELNSO_7ScaleInE1ELSR_1EEEEEENS4_6LayoutINS5_IJSB_SB_SB_EEENS5_IJNSA_ILi0EEESW_SW_EEEEENS5_IJNS4_10UnderscoreESZ_SZ_EEEEENS4_23SM90_TMA_LOAD_MULTICASTENS4_14ComposedLayoutINS4_7SwizzleILi2ELi4ELi3EEENS4_18smem_ptr_flag_bitsILi16EEENSU_INS5_IJNSA_ILi8EEESH_EEENS5_IJSH_SB_EEEEEEEvNS4_8identityENS4_13SM90_TMA_LOADES1C_vS1D_EENS_8epilogue10collective6detail29Sm90TmaWarpSpecializedAdapterINS1H_15DefaultEpilogueISJ_SK_SK_NS1G_6thread17LinearCombinationISJ_Li1EffLNS1L_9ScaleType4KindE0ELNS_15FloatRoundStyleE2ESJ_EENS1_15EpilogueDefaultEEEEEvvEEEEvNT_6ParamsE,"a",@progbits
	.sectionflags	@""
	.align	4
.nv.constant0._ZN7cutlass13device_kernelINS_4gemm6kernel13GemmUniversalIN4cute5tupleIJiiiiEEENS1_10collective13CollectiveMmaINS1_34MainloopSm90TmaGmmaWarpSpecializedILi28ENS5_IJNS4_1CILi1EEENSA_ILi2EEESB_EEENS1_32KernelTmaWarpSpecializedPingpongEEENS5_IJNSA_ILi64EEESG_NSA_ILi32EEEEEENS_10bfloat16_tENS5_IJlSB_lEEESJ_SK_NS4_8TiledMMAINS4_8MMA_AtomIJNS4_4SM904GMMA27MMA_64x64x16_F32BF16BF16_SSILNSO_5MajorE0ELSQ_0ELNSO_7ScaleInE1ELSR_1EEEEEENS4_6LayoutINS5_IJSB_SB_SB_EEENS5_IJNSA_ILi0EEESW_SW_EEEEENS5_IJNS4_10UnderscoreESZ_SZ_EEEEENS4_23SM90_TMA_LOAD_MULTICASTENS4_14ComposedLayoutINS4_7SwizzleILi2ELi4ELi3EEENS4_18smem_ptr_flag_bitsILi16EEENSU_INS5_IJNSA_ILi8EEESH_EEENS5_IJSH_SB_EEEEEEEvNS4_8identityENS4_13SM90_TMA_LOADES1C_vS1D_EENS_8epilogue10collective6detail29Sm90TmaWarpSpecializedAdapterINS1H_15DefaultEpilogueISJ_SK_SK_NS1G_6thread17LinearCombinationISJ_Li1EffLNS1L_9ScaleType4KindE0ELNS_15FloatRoundStyleE2ESJ_EENS1_15EpilogueDefaultEEEEEvvEEEEvNT_6ParamsE:
	.zero		1664


//--------------------- SYMBOLS --------------------------

	.type		.nv.reservedSmem.offset0,@object
	.size		.nv.reservedSmem.offset0,0x4
	.type		__assertfail,@function
